//
// Generated by NVIDIA NVVM Compiler
//
// Compiler Build ID: CL-36424714
// Cuda compilation tools, release 13.0, V13.0.88
// Based on NVVM 20.0.0
//

.version 9.0
.target sm_100
.address_size 64

	// .globl	_Z6kernelmm
.const .align 1 .b8 d_prefix[64];
.const .align 1 .b8 d_base[256];
.const .align 4 .u32 d_prefix_len;
.const .align 4 .u32 d_base_len;
.global .align 8 .u64 d_found_nonce;
.global .align 1 .b8 d_found_hash[33];
.global .align 4 .u32 d_found;
.const .align 4 .b8 k[256] = {120, 164, 106, 215, 86, 183, 199, 232, 219, 112, 32, 36, 238, 206, 189, 193, 175, 15, 124, 245, 42, 198, 135, 71, 19, 70, 48, 168, 1, 149, 70, 253, 216, 152, 128, 105, 175, 247, 68, 139, 177, 91, 255, 255, 190, 215, 92, 137, 34, 17, 144, 107, 147, 113, 152, 253, 142, 67, 121, 166, 33, 8, 180, 73, 98, 37, 30, 246, 64, 179, 64, 192, 81, 90, 94, 38, 170, 199, 182, 233, 93, 16, 47, 214, 83, 20, 68, 2, 129, 230, 161, 216, 200, 251, 211, 231, 230, 205, 225, 33, 214, 7, 55, 195, 135, 13, 213, 244, 237, 20, 90, 69, 5, 233, 227, 169, 248, 163, 239, 252, 217, 2, 111, 103, 138, 76, 42, 141, 66, 57, 250, 255, 129, 246, 113, 135, 34, 97, 157, 109, 12, 56, 229, 253, 68, 234, 190, 164, 169, 207, 222, 75, 96, 75, 187, 246, 112, 188, 191, 190, 198, 126, 155, 40, 250, 39, 161, 234, 133, 48, 239, 212, 5, 29, 136, 4, 57, 208, 212, 217, 229, 153, 219, 230, 248, 124, 162, 31, 101, 86, 172, 196, 68, 34, 41, 244, 151, 255, 42, 67, 167, 35, 148, 171, 57, 160, 147, 252, 195, 89, 91, 101, 146, 204, 12, 143, 125, 244, 239, 255, 209, 93, 132, 133, 79, 126, 168, 111, 224, 230, 44, 254, 20, 67, 1, 163, 161, 17, 8, 78, 130, 126, 83, 247, 53, 242, 58, 189, 187, 210, 215, 42, 145, 211, 134, 235};
.const .align 4 .b8 r[256] = {7, 0, 0, 0, 12, 0, 0, 0, 17, 0, 0, 0, 22, 0, 0, 0, 7, 0, 0, 0, 12, 0, 0, 0, 17, 0, 0, 0, 22, 0, 0, 0, 7, 0, 0, 0, 12, 0, 0, 0, 17, 0, 0, 0, 22, 0, 0, 0, 7, 0, 0, 0, 12, 0, 0, 0, 17, 0, 0, 0, 22, 0, 0, 0, 5, 0, 0, 0, 9, 0, 0, 0, 14, 0, 0, 0, 20, 0, 0, 0, 5, 0, 0, 0, 9, 0, 0, 0, 14, 0, 0, 0, 20, 0, 0, 0, 5, 0, 0, 0, 9, 0, 0, 0, 14, 0, 0, 0, 20, 0, 0, 0, 5, 0, 0, 0, 9, 0, 0, 0, 14, 0, 0, 0, 20, 0, 0, 0, 4, 0, 0, 0, 11, 0, 0, 0, 16, 0, 0, 0, 23, 0, 0, 0, 4, 0, 0, 0, 11, 0, 0, 0, 16, 0, 0, 0, 23, 0, 0, 0, 4, 0, 0, 0, 11, 0, 0, 0, 16, 0, 0, 0, 23, 0, 0, 0, 4, 0, 0, 0, 11, 0, 0, 0, 16, 0, 0, 0, 23, 0, 0, 0, 6, 0, 0, 0, 10, 0, 0, 0, 15, 0, 0, 0, 21, 0, 0, 0, 6, 0, 0, 0, 10, 0, 0, 0, 15, 0, 0, 0, 21, 0, 0, 0, 6, 0, 0, 0, 10, 0, 0, 0, 15, 0, 0, 0, 21, 0, 0, 0, 6, 0, 0, 0, 10, 0, 0, 0, 15, 0, 0, 0, 21};
.global .align 1 .b8 $str[17] = {48, 49, 50, 51, 52, 53, 54, 55, 56, 57, 97, 98, 99, 100, 101, 102};

.visible .entry _Z6kernelmm(
	.param .u64 _Z6kernelmm_param_0,
	.param .u64 _Z6kernelmm_param_1
)
{
	.local .align 16 .b8 	__local_depot0[720];
	.reg .b64 	%SP;
	.reg .b64 	%SPL;
	.reg .pred 	%p<63>;
	.reg .b16 	%rs<275>;
	.reg .b32 	%r<879>;
	.reg .b64 	%rd<294>;

	mov.u64 	%SPL, __local_depot0;
	ld.param.u64 	%rd32, [_Z6kernelmm_param_0];
	ld.param.u64 	%rd31, [_Z6kernelmm_param_1];
	add.u64 	%rd1, %SPL, 0;
	add.u64 	%rd2, %SPL, 320;
	add.u64 	%rd3, %SPL, 384;
	add.u64 	%rd4, %SPL, 640;
	add.u64 	%rd5, %SPL, 672;
	mov.u32 	%r161, %ntid.x;
	mov.u32 	%r162, %ctaid.x;
	mul.lo.s32 	%r163, %r162, %r161;
	cvt.u64.u32 	%rd38, %r163;
	mov.u32 	%r164, %tid.x;
	cvt.u64.u32 	%rd39, %r164;
	add.s64 	%rd40, %rd38, %rd39;
	add.s64 	%rd293, %rd40, %rd32;
	setp.gt.u64 	%p1, %rd293, %rd31;
	@%p1 bra 	$L__BB0_112;
	ld.const.u32 	%r165, [d_base_len];
	setp.lt.s32 	%p2, %r165, 236;
	cvt.s64.s32 	%rd7, %r165;
	ld.const.u32 	%r166, [d_prefix_len];
	@%p2 bra 	$L__BB0_3;
	atom.global.or.b32 	%r819, [d_found], 0;
	bra.uni 	$L__BB0_112;
$L__BB0_3:
	setp.lt.s32 	%p3, %r166, 1;
	@%p3 bra 	$L__BB0_59;
$L__BB0_4:
	atom.global.or.b32 	%r490, [d_found], 0;
	setp.ne.s32 	%p31, %r490, 0;
	@%p31 bra 	$L__BB0_112;
	setp.eq.s32 	%p32, %r165, 0;
	@%p32 bra 	$L__BB0_8;
	mov.b64 	%rd287, 0;
$L__BB0_7:
	mov.u64 	%rd160, d_base;
	add.s64 	%rd161, %rd160, %rd287;
	ld.const.u8 	%rs167, [%rd161];
	add.s64 	%rd162, %rd3, %rd287;
	st.local.u8 	[%rd162], %rs167;
	add.s64 	%rd287, %rd287, 1;
	setp.lt.u64 	%p33, %rd287, %rd7;
	@%p33 bra 	$L__BB0_7;
$L__BB0_8:
	mov.b32 	%r820, 0;
	mov.u64 	%rd288, %rd293;
$L__BB0_9:
	mov.u32 	%r3, %r820;
	mul.hi.u64 	%rd163, %rd288, -3689348814741910323;
	shr.u64 	%rd13, %rd163, 3;
	mul.lo.s64 	%rd164, %rd13, 10;
	sub.s64 	%rd165, %rd288, %rd164;
	cvt.u16.u64 	%rs168, %rd165;
	add.s16 	%rs169, %rs168, 48;
	add.s32 	%r820, %r3, 1;
	cvt.u64.u32 	%rd166, %r3;
	add.s64 	%rd167, %rd4, %rd166;
	st.local.u8 	[%rd167], %rs169;
	setp.gt.u64 	%p34, %rd288, 9;
	mov.u64 	%rd288, %rd13;
	@%p34 bra 	$L__BB0_9;
	and.b32  	%r5, %r820, 3;
	setp.lt.u32 	%p35, %r3, 3;
	mov.b32 	%r822, 0;
	@%p35 bra 	$L__BB0_13;
	and.b32  	%r822, %r820, -4;
	mov.b32 	%r821, 0;
$L__BB0_12:
	cvt.u32.u64 	%r494, %rd7;
	sub.s32 	%r495, %r3, %r821;
	cvt.u64.u32 	%rd168, %r495;
	add.s64 	%rd169, %rd4, %rd168;
	ld.local.u8 	%rs170, [%rd169];
	add.s32 	%r496, %r821, %r494;
	cvt.s64.s32 	%rd170, %r496;
	add.s64 	%rd171, %rd3, %rd170;
	st.local.u8 	[%rd171], %rs170;
	not.b32 	%r497, %r821;
	add.s32 	%r498, %r3, %r497;
	cvt.u64.u32 	%rd172, %r498;
	add.s64 	%rd173, %rd4, %rd172;
	ld.local.u8 	%rs171, [%rd173];
	st.local.u8 	[%rd171+1], %rs171;
	add.s32 	%r499, %r495, -2;
	cvt.u64.u32 	%rd174, %r499;
	add.s64 	%rd175, %rd4, %rd174;
	ld.local.u8 	%rs172, [%rd175];
	st.local.u8 	[%rd171+2], %rs172;
	add.s32 	%r500, %r495, -3;
	cvt.u64.u32 	%rd176, %r500;
	add.s64 	%rd177, %rd4, %rd176;
	ld.local.u8 	%rs173, [%rd177];
	st.local.u8 	[%rd171+3], %rs173;
	add.s32 	%r821, %r821, 4;
	setp.ne.s32 	%p36, %r821, %r822;
	@%p36 bra 	$L__BB0_12;
$L__BB0_13:
	setp.eq.s32 	%p37, %r5, 0;
	@%p37 bra 	$L__BB0_17;
	cvt.u32.u64 	%r501, %rd7;
	sub.s32 	%r502, %r3, %r822;
	cvt.u64.u32 	%rd178, %r502;
	add.s64 	%rd179, %rd4, %rd178;
	ld.local.u8 	%rs174, [%rd179];
	add.s32 	%r503, %r822, %r501;
	cvt.s64.s32 	%rd180, %r503;
	add.s64 	%rd14, %rd3, %rd180;
	st.local.u8 	[%rd14], %rs174;
	setp.eq.s32 	%p38, %r5, 1;
	@%p38 bra 	$L__BB0_17;
	not.b32 	%r504, %r822;
	add.s32 	%r505, %r3, %r504;
	cvt.u64.u32 	%rd181, %r505;
	add.s64 	%rd182, %rd4, %rd181;
	ld.local.u8 	%rs175, [%rd182];
	st.local.u8 	[%rd14+1], %rs175;
	setp.eq.s32 	%p39, %r5, 2;
	@%p39 bra 	$L__BB0_17;
	add.s32 	%r507, %r502, -2;
	cvt.u64.u32 	%rd183, %r507;
	add.s64 	%rd184, %rd4, %rd183;
	ld.local.u8 	%rs176, [%rd184];
	st.local.u8 	[%rd14+2], %rs176;
$L__BB0_17:
	cvt.u32.u64 	%r508, %rd7;
	add.s32 	%r824, %r820, %r508;
	cvt.s64.s32 	%rd15, %r824;
	setp.eq.s32 	%p40, %r824, 0;
	@%p40 bra 	$L__BB0_20;
	mov.b64 	%rd289, 0;
$L__BB0_19:
	add.s64 	%rd186, %rd3, %rd289;
	ld.local.u8 	%rs177, [%rd186];
	add.s64 	%rd187, %rd1, %rd289;
	st.local.u8 	[%rd187], %rs177;
	add.s64 	%rd289, %rd289, 1;
	setp.lt.u64 	%p41, %rd289, %rd15;
	@%p41 bra 	$L__BB0_19;
$L__BB0_20:
	add.s64 	%rd188, %rd1, %rd15;
	mov.b16 	%rs178, 128;
	st.local.u8 	[%rd188], %rs178;
	add.s32 	%r825, %r824, 1;
	and.b32  	%r509, %r825, -2147483585;
	setp.eq.s32 	%p42, %r509, 56;
	@%p42 bra 	$L__BB0_22;
$L__BB0_21:
	mov.u32 	%r824, %r825;
	cvt.s64.s32 	%rd189, %r824;
	add.s64 	%rd190, %rd1, %rd189;
	mov.b16 	%rs179, 0;
	st.local.u8 	[%rd190], %rs179;
	add.s32 	%r825, %r824, 1;
	and.b32  	%r510, %r825, -2147483585;
	setp.ne.s32 	%p43, %r510, 56;
	@%p43 bra 	$L__BB0_21;
$L__BB0_22:
	shl.b64 	%rd191, %rd15, 3;
	cvt.u64.u32 	%rd192, %r825;
	add.s64 	%rd193, %rd1, %rd192;
	shr.u64 	%rd194, %rd15, 56;
	st.local.u8 	[%rd193+7], %rd194;
	shr.u64 	%rd195, %rd15, 48;
	st.local.u8 	[%rd193+6], %rd195;
	shr.u64 	%rd196, %rd15, 40;
	st.local.u8 	[%rd193+5], %rd196;
	shr.u64 	%rd197, %rd15, 29;
	st.local.u8 	[%rd193+4], %rd197;
	shr.u64 	%rd198, %rd15, 21;
	st.local.u8 	[%rd193+3], %rd198;
	shr.u64 	%rd199, %rd15, 13;
	st.local.u8 	[%rd193+2], %rd199;
	shr.u64 	%rd200, %rd15, 5;
	st.local.u8 	[%rd193+1], %rd200;
	st.local.u8 	[%rd193], %rd191;
	setp.lt.s32 	%p44, %r824, -8;
	mov.b32 	%r847, 271733878;
	mov.b32 	%r846, -1732584194;
	mov.b32 	%r845, -271733879;
	mov.b32 	%r844, 1732584193;
	@%p44 bra 	$L__BB0_55;
	mov.b32 	%r844, 1732584193;
	mov.b32 	%r845, -271733879;
	mov.b32 	%r846, -1732584194;
	mov.b32 	%r847, 271733878;
	mov.b32 	%r826, 0;
$L__BB0_24:
	cvt.u64.u32 	%rd201, %r826;
	add.s64 	%rd202, %rd1, %rd201;
	ld.local.v4.b32 	{%r521, %r522, %r523, %r524}, [%rd202];
	bfe.u32 	%r525, %r524, 24, 8;
	bfe.u32 	%r526, %r524, 16, 8;
	bfe.u32 	%r527, %r524, 8, 8;
	cvt.u16.u32 	%rs180, %r527;
	bfe.u32 	%r528, %r523, 24, 8;
	bfe.u32 	%r529, %r523, 16, 8;
	bfe.u32 	%r530, %r523, 8, 8;
	cvt.u16.u32 	%rs181, %r530;
	bfe.u32 	%r531, %r522, 24, 8;
	bfe.u32 	%r532, %r522, 16, 8;
	bfe.u32 	%r533, %r522, 8, 8;
	cvt.u16.u32 	%rs182, %r533;
	ld.local.u32 	%r534, [%rd202];
	bfe.u32 	%r535, %r522, 0, 8;
	and.b16  	%rs183, %rs182, 255;
	mul.wide.u16 	%r536, %rs183, 256;
	or.b32  	%r537, %r536, %r535;
	shl.b32 	%r538, %r532, 16;
	and.b32  	%r539, %r538, 16711680;
	or.b32  	%r540, %r537, %r539;
	shl.b32 	%r541, %r531, 24;
	or.b32  	%r542, %r540, %r541;
	bfe.u32 	%r543, %r523, 0, 8;
	and.b16  	%rs184, %rs181, 255;
	mul.wide.u16 	%r544, %rs184, 256;
	or.b32  	%r545, %r544, %r543;
	shl.b32 	%r546, %r529, 16;
	and.b32  	%r547, %r546, 16711680;
	or.b32  	%r548, %r545, %r547;
	shl.b32 	%r549, %r528, 24;
	or.b32  	%r550, %r548, %r549;
	bfe.u32 	%r551, %r524, 0, 8;
	and.b16  	%rs185, %rs180, 255;
	mul.wide.u16 	%r552, %rs185, 256;
	or.b32  	%r553, %r552, %r551;
	shl.b32 	%r554, %r526, 16;
	and.b32  	%r555, %r554, 16711680;
	or.b32  	%r556, %r553, %r555;
	shl.b32 	%r557, %r525, 24;
	or.b32  	%r558, %r556, %r557;
	st.local.v4.u32 	[%rd2], {%r534, %r542, %r550, %r558};
	ld.local.v4.b32 	{%r559, %r560, %r561, %r562}, [%rd202+16];
	bfe.u32 	%r563, %r562, 24, 8;
	bfe.u32 	%r564, %r562, 16, 8;
	bfe.u32 	%r565, %r562, 8, 8;
	cvt.u16.u32 	%rs186, %r565;
	bfe.u32 	%r566, %r561, 24, 8;
	bfe.u32 	%r567, %r561, 16, 8;
	bfe.u32 	%r568, %r561, 8, 8;
	cvt.u16.u32 	%rs187, %r568;
	bfe.u32 	%r569, %r560, 24, 8;
	bfe.u32 	%r570, %r560, 16, 8;
	bfe.u32 	%r571, %r560, 8, 8;
	cvt.u16.u32 	%rs188, %r571;
	ld.local.u32 	%r572, [%rd202+16];
	bfe.u32 	%r573, %r560, 0, 8;
	and.b16  	%rs189, %rs188, 255;
	mul.wide.u16 	%r574, %rs189, 256;
	or.b32  	%r575, %r574, %r573;
	shl.b32 	%r576, %r570, 16;
	and.b32  	%r577, %r576, 16711680;
	or.b32  	%r578, %r575, %r577;
	shl.b32 	%r579, %r569, 24;
	or.b32  	%r580, %r578, %r579;
	bfe.u32 	%r581, %r561, 0, 8;
	and.b16  	%rs190, %rs187, 255;
	mul.wide.u16 	%r582, %rs190, 256;
	or.b32  	%r583, %r582, %r581;
	shl.b32 	%r584, %r567, 16;
	and.b32  	%r585, %r584, 16711680;
	or.b32  	%r586, %r583, %r585;
	shl.b32 	%r587, %r566, 24;
	or.b32  	%r588, %r586, %r587;
	bfe.u32 	%r589, %r562, 0, 8;
	and.b16  	%rs191, %rs186, 255;
	mul.wide.u16 	%r590, %rs191, 256;
	or.b32  	%r591, %r590, %r589;
	shl.b32 	%r592, %r564, 16;
	and.b32  	%r593, %r592, 16711680;
	or.b32  	%r594, %r591, %r593;
	shl.b32 	%r595, %r563, 24;
	or.b32  	%r596, %r594, %r595;
	st.local.v4.u32 	[%rd2+16], {%r572, %r580, %r588, %r596};
	ld.local.v4.b32 	{%r597, %r598, %r599, %r600}, [%rd202+32];
	bfe.u32 	%r601, %r600, 24, 8;
	bfe.u32 	%r602, %r600, 16, 8;
	bfe.u32 	%r603, %r600, 8, 8;
	cvt.u16.u32 	%rs192, %r603;
	bfe.u32 	%r604, %r599, 24, 8;
	bfe.u32 	%r605, %r599, 16, 8;
	bfe.u32 	%r606, %r599, 8, 8;
	cvt.u16.u32 	%rs193, %r606;
	bfe.u32 	%r607, %r598, 24, 8;
	bfe.u32 	%r608, %r598, 16, 8;
	bfe.u32 	%r609, %r598, 8, 8;
	cvt.u16.u32 	%rs194, %r609;
	ld.local.u32 	%r610, [%rd202+32];
	bfe.u32 	%r611, %r598, 0, 8;
	and.b16  	%rs195, %rs194, 255;
	mul.wide.u16 	%r612, %rs195, 256;
	or.b32  	%r613, %r612, %r611;
	shl.b32 	%r614, %r608, 16;
	and.b32  	%r615, %r614, 16711680;
	or.b32  	%r616, %r613, %r615;
	shl.b32 	%r617, %r607, 24;
	or.b32  	%r618, %r616, %r617;
	bfe.u32 	%r619, %r599, 0, 8;
	and.b16  	%rs196, %rs193, 255;
	mul.wide.u16 	%r620, %rs196, 256;
	or.b32  	%r621, %r620, %r619;
	shl.b32 	%r622, %r605, 16;
	and.b32  	%r623, %r622, 16711680;
	or.b32  	%r624, %r621, %r623;
	shl.b32 	%r625, %r604, 24;
	or.b32  	%r626, %r624, %r625;
	bfe.u32 	%r627, %r600, 0, 8;
	and.b16  	%rs197, %rs192, 255;
	mul.wide.u16 	%r628, %rs197, 256;
	or.b32  	%r629, %r628, %r627;
	shl.b32 	%r630, %r602, 16;
	and.b32  	%r631, %r630, 16711680;
	or.b32  	%r632, %r629, %r631;
	shl.b32 	%r633, %r601, 24;
	or.b32  	%r634, %r632, %r633;
	st.local.v4.u32 	[%rd2+32], {%r610, %r618, %r626, %r634};
	ld.local.v4.b32 	{%r635, %r636, %r637, %r638}, [%rd202+48];
	bfe.u32 	%r639, %r638, 24, 8;
	bfe.u32 	%r640, %r638, 16, 8;
	bfe.u32 	%r641, %r638, 8, 8;
	cvt.u16.u32 	%rs198, %r641;
	bfe.u32 	%r642, %r637, 24, 8;
	bfe.u32 	%r643, %r637, 16, 8;
	bfe.u32 	%r644, %r637, 8, 8;
	cvt.u16.u32 	%rs199, %r644;
	bfe.u32 	%r645, %r636, 24, 8;
	bfe.u32 	%r646, %r636, 16, 8;
	bfe.u32 	%r647, %r636, 8, 8;
	cvt.u16.u32 	%rs200, %r647;
	ld.local.u32 	%r648, [%rd202+48];
	bfe.u32 	%r649, %r636, 0, 8;
	and.b16  	%rs201, %rs200, 255;
	mul.wide.u16 	%r650, %rs201, 256;
	or.b32  	%r651, %r650, %r649;
	shl.b32 	%r652, %r646, 16;
	and.b32  	%r653, %r652, 16711680;
	or.b32  	%r654, %r651, %r653;
	shl.b32 	%r655, %r645, 24;
	or.b32  	%r656, %r654, %r655;
	bfe.u32 	%r657, %r637, 0, 8;
	and.b16  	%rs202, %rs199, 255;
	mul.wide.u16 	%r658, %rs202, 256;
	or.b32  	%r659, %r658, %r657;
	shl.b32 	%r660, %r643, 16;
	and.b32  	%r661, %r660, 16711680;
	or.b32  	%r662, %r659, %r661;
	shl.b32 	%r663, %r642, 24;
	or.b32  	%r664, %r662, %r663;
	bfe.u32 	%r665, %r638, 0, 8;
	and.b16  	%rs203, %rs198, 255;
	mul.wide.u16 	%r666, %rs203, 256;
	or.b32  	%r667, %r666, %r665;
	shl.b32 	%r668, %r640, 16;
	and.b32  	%r669, %r668, 16711680;
	or.b32  	%r670, %r667, %r669;
	shl.b32 	%r671, %r639, 24;
	or.b32  	%r672, %r670, %r671;
	st.local.v4.u32 	[%rd2+48], {%r648, %r656, %r664, %r672};
	mov.b32 	%r831, 0;
	mov.u32 	%r832, %r847;
	mov.u32 	%r833, %r846;
	mov.u32 	%r834, %r845;
	mov.u32 	%r835, %r844;
$L__BB0_25:
	setp.lt.u32 	%p45, %r831, 16;
	@%p45 bra 	$L__BB0_31;
	setp.lt.u32 	%p46, %r831, 32;
	@%p46 bra 	$L__BB0_30;
	setp.lt.u32 	%p47, %r831, 48;
	@%p47 bra 	$L__BB0_29;
	not.b32 	%r673, %r832;
	or.b32  	%r674, %r834, %r673;
	xor.b32  	%r836, %r674, %r833;
	mul.lo.s32 	%r675, %r831, 7;
	and.b32  	%r837, %r675, 12;
	bra.uni 	$L__BB0_32;
$L__BB0_29:
	xor.b32  	%r676, %r833, %r834;
	xor.b32  	%r836, %r676, %r832;
	mad.lo.s32 	%r677, %r831, 3, 5;
	and.b32  	%r837, %r677, 13;
	bra.uni 	$L__BB0_32;
$L__BB0_30:
	and.b32  	%r678, %r832, %r834;
	not.b32 	%r679, %r832;
	and.b32  	%r680, %r833, %r679;
	or.b32  	%r836, %r678, %r680;
	mad.lo.s32 	%r681, %r831, 5, 1;
	and.b32  	%r837, %r681, 13;
	bra.uni 	$L__BB0_32;
$L__BB0_31:
	and.b32  	%r682, %r833, %r834;
	not.b32 	%r683, %r834;
	and.b32  	%r684, %r832, %r683;
	or.b32  	%r836, %r684, %r682;
	mov.u32 	%r837, %r831;
$L__BB0_32:
	add.s32 	%r685, %r836, %r835;
	mul.wide.u32 	%rd203, %r831, 4;
	mov.u64 	%rd204, k;
	add.s64 	%rd18, %rd204, %rd203;
	ld.const.u32 	%r686, [%rd18];
	add.s32 	%r687, %r685, %r686;
	mul.wide.u32 	%rd205, %r837, 4;
	add.s64 	%rd206, %rd2, %rd205;
	ld.local.u32 	%r688, [%rd206];
	add.s32 	%r689, %r687, %r688;
	mov.u64 	%rd207, r;
	add.s64 	%rd19, %rd207, %rd203;
	ld.const.u32 	%r690, [%rd19];
	shl.b32 	%r691, %r689, %r690;
	sub.s32 	%r692, 32, %r690;
	shr.u32 	%r693, %r689, %r692;
	add.s32 	%r694, %r691, %r834;
	add.s32 	%r835, %r694, %r693;
	add.s32 	%r839, %r831, 1;
	setp.lt.u32 	%p48, %r831, 15;
	@%p48 bra 	$L__BB0_38;
	setp.lt.u32 	%p49, %r831, 31;
	@%p49 bra 	$L__BB0_37;
	setp.lt.u32 	%p50, %r831, 47;
	@%p50 bra 	$L__BB0_36;
	not.b32 	%r695, %r833;
	or.b32  	%r696, %r835, %r695;
	xor.b32  	%r838, %r696, %r834;
	mul.lo.s32 	%r697, %r839, 7;
	and.b32  	%r839, %r697, 15;
	bra.uni 	$L__BB0_39;
$L__BB0_36:
	xor.b32  	%r698, %r834, %r835;
	xor.b32  	%r838, %r698, %r833;
	mad.lo.s32 	%r699, %r839, 3, 5;
	and.b32  	%r839, %r699, 12;
	bra.uni 	$L__BB0_39;
$L__BB0_37:
	and.b32  	%r700, %r833, %r835;
	not.b32 	%r701, %r833;
	and.b32  	%r702, %r834, %r701;
	or.b32  	%r838, %r700, %r702;
	mad.lo.s32 	%r703, %r839, 5, 1;
	and.b32  	%r839, %r703, 14;
	bra.uni 	$L__BB0_39;
$L__BB0_38:
	and.b32  	%r704, %r834, %r835;
	not.b32 	%r705, %r835;
	and.b32  	%r706, %r833, %r705;
	or.b32  	%r838, %r706, %r704;
$L__BB0_39:
	add.s32 	%r707, %r838, %r832;
	ld.const.u32 	%r708, [%rd18+4];
	add.s32 	%r709, %r707, %r708;
	mul.wide.u32 	%rd208, %r839, 4;
	add.s64 	%rd209, %rd2, %rd208;
	ld.local.u32 	%r710, [%rd209];
	add.s32 	%r711, %r709, %r710;
	ld.const.u32 	%r712, [%rd19+4];
	shl.b32 	%r713, %r711, %r712;
	sub.s32 	%r714, 32, %r712;
	shr.u32 	%r715, %r711, %r714;
	add.s32 	%r716, %r713, %r835;
	add.s32 	%r832, %r716, %r715;
	add.s32 	%r841, %r831, 2;
	setp.lt.u32 	%p51, %r831, 14;
	@%p51 bra 	$L__BB0_45;
	setp.lt.u32 	%p52, %r831, 30;
	@%p52 bra 	$L__BB0_44;
	setp.lt.u32 	%p53, %r831, 46;
	@%p53 bra 	$L__BB0_43;
	not.b32 	%r717, %r834;
	or.b32  	%r718, %r832, %r717;
	xor.b32  	%r840, %r718, %r835;
	mul.lo.s32 	%r719, %r841, 7;
	and.b32  	%r841, %r719, 14;
	bra.uni 	$L__BB0_46;
$L__BB0_43:
	xor.b32  	%r720, %r835, %r832;
	xor.b32  	%r840, %r720, %r834;
	mad.lo.s32 	%r721, %r841, 3, 5;
	and.b32  	%r841, %r721, 15;
	bra.uni 	$L__BB0_46;
$L__BB0_44:
	and.b32  	%r722, %r834, %r832;
	not.b32 	%r723, %r834;
	and.b32  	%r724, %r835, %r723;
	or.b32  	%r840, %r722, %r724;
	mad.lo.s32 	%r725, %r841, 5, 1;
	and.b32  	%r841, %r725, 15;
	bra.uni 	$L__BB0_46;
$L__BB0_45:
	and.b32  	%r726, %r835, %r832;
	not.b32 	%r727, %r832;
	and.b32  	%r728, %r834, %r727;
	or.b32  	%r840, %r728, %r726;
$L__BB0_46:
	add.s32 	%r729, %r840, %r833;
	ld.const.u32 	%r730, [%rd18+8];
	add.s32 	%r731, %r729, %r730;
	mul.wide.u32 	%rd210, %r841, 4;
	add.s64 	%rd211, %rd2, %rd210;
	ld.local.u32 	%r732, [%rd211];
	add.s32 	%r733, %r731, %r732;
	ld.const.u32 	%r734, [%rd19+8];
	shl.b32 	%r735, %r733, %r734;
	sub.s32 	%r736, 32, %r734;
	shr.u32 	%r737, %r733, %r736;
	add.s32 	%r738, %r735, %r832;
	add.s32 	%r833, %r738, %r737;
	add.s32 	%r843, %r831, 3;
	setp.lt.u32 	%p54, %r831, 13;
	@%p54 bra 	$L__BB0_52;
	setp.lt.u32 	%p55, %r831, 29;
	@%p55 bra 	$L__BB0_51;
	setp.lt.u32 	%p56, %r831, 45;
	@%p56 bra 	$L__BB0_50;
	not.b32 	%r739, %r835;
	or.b32  	%r740, %r833, %r739;
	xor.b32  	%r842, %r740, %r832;
	mul.lo.s32 	%r741, %r843, 7;
	and.b32  	%r843, %r741, 13;
	bra.uni 	$L__BB0_53;
$L__BB0_50:
	xor.b32  	%r742, %r832, %r833;
	xor.b32  	%r842, %r742, %r835;
	mad.lo.s32 	%r743, %r843, 3, 5;
	and.b32  	%r843, %r743, 14;
	bra.uni 	$L__BB0_53;
$L__BB0_51:
	and.b32  	%r744, %r835, %r833;
	not.b32 	%r745, %r835;
	and.b32  	%r746, %r832, %r745;
	or.b32  	%r842, %r744, %r746;
	mad.lo.s32 	%r747, %r843, 5, 1;
	and.b32  	%r843, %r747, 12;
	bra.uni 	$L__BB0_53;
$L__BB0_52:
	and.b32  	%r748, %r832, %r833;
	not.b32 	%r749, %r833;
	and.b32  	%r750, %r835, %r749;
	or.b32  	%r842, %r750, %r748;
$L__BB0_53:
	add.s32 	%r751, %r842, %r834;
	ld.const.u32 	%r752, [%rd18+12];
	add.s32 	%r753, %r751, %r752;
	mul.wide.u32 	%rd212, %r843, 4;
	add.s64 	%rd213, %rd2, %rd212;
	ld.local.u32 	%r754, [%rd213];
	add.s32 	%r755, %r753, %r754;
	ld.const.u32 	%r756, [%rd19+12];
	shl.b32 	%r757, %r755, %r756;
	sub.s32 	%r758, 32, %r756;
	shr.u32 	%r759, %r755, %r758;
	add.s32 	%r760, %r757, %r833;
	add.s32 	%r834, %r760, %r759;
	add.s32 	%r831, %r831, 4;
	setp.ne.s32 	%p57, %r831, 64;
	@%p57 bra 	$L__BB0_25;
	add.s32 	%r844, %r835, %r844;
	add.s32 	%r845, %r834, %r845;
	add.s32 	%r846, %r833, %r846;
	add.s32 	%r847, %r832, %r847;
	add.s32 	%r74, %r826, 64;
	add.s32 	%r761, %r826, 55;
	setp.lt.s32 	%p58, %r761, %r824;
	mov.u32 	%r826, %r74;
	@%p58 bra 	$L__BB0_24;
$L__BB0_55:
	cvt.u64.u32 	%rd214, %r844;
	cvt.u16.u32 	%rs204, %r844;
	and.b16  	%rs205, %rs204, 240;
	shr.u16 	%rs206, %rs205, 4;
	cvt.u64.u16 	%rd215, %rs206;
	mov.u64 	%rd216, $str;
	add.s64 	%rd217, %rd216, %rd215;
	ld.global.nc.u8 	%rs207, [%rd217];
	cvt.u16.u8 	%rs274, %rs207;
	st.local.u8 	[%rd5], %rs274;
	and.b64  	%rd218, %rd214, 15;
	add.s64 	%rd219, %rd216, %rd218;
	ld.global.nc.u8 	%rs208, [%rd219];
	cvt.u16.u8 	%rs273, %rs208;
	st.local.u8 	[%rd5+1], %rs273;
	shr.u32 	%r763, %r844, 12;
	and.b32  	%r764, %r763, 15;
	cvt.u64.u32 	%rd220, %r764;
	add.s64 	%rd221, %rd216, %rd220;
	ld.global.nc.u8 	%rs209, [%rd221];
	cvt.u16.u8 	%rs272, %rs209;
	st.local.u8 	[%rd5+2], %rs272;
	shr.u32 	%r765, %r844, 8;
	and.b32  	%r766, %r765, 15;
	cvt.u64.u32 	%rd222, %r766;
	add.s64 	%rd223, %rd216, %rd222;
	ld.global.nc.u8 	%rs210, [%rd223];
	cvt.u16.u8 	%rs271, %rs210;
	st.local.u8 	[%rd5+3], %rs271;
	shr.u32 	%r767, %r844, 20;
	and.b32  	%r768, %r767, 15;
	cvt.u64.u32 	%rd224, %r768;
	add.s64 	%rd225, %rd216, %rd224;
	ld.global.nc.u8 	%rs211, [%rd225];
	cvt.u16.u8 	%rs270, %rs211;
	st.local.u8 	[%rd5+4], %rs270;
	shr.u32 	%r769, %r844, 16;
	and.b32  	%r770, %r769, 15;
	cvt.u64.u32 	%rd226, %r770;
	add.s64 	%rd227, %rd216, %rd226;
	ld.global.nc.u8 	%rs212, [%rd227];
	cvt.u16.u8 	%rs269, %rs212;
	st.local.u8 	[%rd5+5], %rs269;
	shr.u32 	%r771, %r844, 28;
	cvt.u64.u32 	%rd228, %r771;
	add.s64 	%rd229, %rd216, %rd228;
	ld.global.nc.u8 	%rs213, [%rd229];
	cvt.u16.u8 	%rs268, %rs213;
	st.local.u8 	[%rd5+6], %rs268;
	shr.u32 	%r772, %r844, 24;
	and.b32  	%r773, %r772, 15;
	cvt.u64.u32 	%rd230, %r773;
	add.s64 	%rd231, %rd216, %rd230;
	ld.global.nc.u8 	%rs214, [%rd231];
	cvt.u16.u8 	%rs267, %rs214;
	st.local.u8 	[%rd5+7], %rs267;
	shr.u32 	%r774, %r845, 4;
	and.b32  	%r775, %r774, 15;
	cvt.u64.u32 	%rd232, %r775;
	add.s64 	%rd233, %rd216, %rd232;
	ld.global.nc.u8 	%rs215, [%rd233];
	cvt.u16.u8 	%rs266, %rs215;
	st.local.u8 	[%rd5+8], %rs266;
	and.b32  	%r776, %r845, 15;
	cvt.u64.u32 	%rd234, %r776;
	add.s64 	%rd235, %rd216, %rd234;
	ld.global.nc.u8 	%rs216, [%rd235];
	cvt.u16.u8 	%rs265, %rs216;
	st.local.u8 	[%rd5+9], %rs265;
	shr.u32 	%r777, %r845, 12;
	and.b32  	%r778, %r777, 15;
	cvt.u64.u32 	%rd236, %r778;
	add.s64 	%rd237, %rd216, %rd236;
	ld.global.nc.u8 	%rs217, [%rd237];
	cvt.u16.u8 	%rs264, %rs217;
	st.local.u8 	[%rd5+10], %rs264;
	shr.u32 	%r779, %r845, 8;
	and.b32  	%r780, %r779, 15;
	cvt.u64.u32 	%rd238, %r780;
	add.s64 	%rd239, %rd216, %rd238;
	ld.global.nc.u8 	%rs218, [%rd239];
	cvt.u16.u8 	%rs263, %rs218;
	st.local.u8 	[%rd5+11], %rs263;
	shr.u32 	%r781, %r845, 20;
	and.b32  	%r782, %r781, 15;
	cvt.u64.u32 	%rd240, %r782;
	add.s64 	%rd241, %rd216, %rd240;
	ld.global.nc.u8 	%rs219, [%rd241];
	cvt.u16.u8 	%rs262, %rs219;
	st.local.u8 	[%rd5+12], %rs262;
	shr.u32 	%r783, %r845, 16;
	and.b32  	%r784, %r783, 15;
	cvt.u64.u32 	%rd242, %r784;
	add.s64 	%rd243, %rd216, %rd242;
	ld.global.nc.u8 	%rs220, [%rd243];
	cvt.u16.u8 	%rs261, %rs220;
	st.local.u8 	[%rd5+13], %rs261;
	shr.u32 	%r785, %r845, 28;
	cvt.u64.u32 	%rd244, %r785;
	add.s64 	%rd245, %rd216, %rd244;
	ld.global.nc.u8 	%rs221, [%rd245];
	cvt.u16.u8 	%rs260, %rs221;
	st.local.u8 	[%rd5+14], %rs260;
	shr.u32 	%r786, %r845, 24;
	and.b32  	%r787, %r786, 15;
	cvt.u64.u32 	%rd246, %r787;
	add.s64 	%rd247, %rd216, %rd246;
	ld.global.nc.u8 	%rs222, [%rd247];
	cvt.u16.u8 	%rs259, %rs222;
	st.local.u8 	[%rd5+15], %rs259;
	shr.u32 	%r788, %r846, 4;
	and.b32  	%r789, %r788, 15;
	cvt.u64.u32 	%rd248, %r789;
	add.s64 	%rd249, %rd216, %rd248;
	ld.global.nc.u8 	%rs223, [%rd249];
	cvt.u16.u8 	%rs258, %rs223;
	st.local.u8 	[%rd5+16], %rs258;
	and.b32  	%r790, %r846, 15;
	cvt.u64.u32 	%rd250, %r790;
	add.s64 	%rd251, %rd216, %rd250;
	ld.global.nc.u8 	%rs224, [%rd251];
	cvt.u16.u8 	%rs257, %rs224;
	st.local.u8 	[%rd5+17], %rs257;
	shr.u32 	%r791, %r846, 12;
	and.b32  	%r792, %r791, 15;
	cvt.u64.u32 	%rd252, %r792;
	add.s64 	%rd253, %rd216, %rd252;
	ld.global.nc.u8 	%rs225, [%rd253];
	cvt.u16.u8 	%rs256, %rs225;
	st.local.u8 	[%rd5+18], %rs256;
	shr.u32 	%r793, %r846, 8;
	and.b32  	%r794, %r793, 15;
	cvt.u64.u32 	%rd254, %r794;
	add.s64 	%rd255, %rd216, %rd254;
	ld.global.nc.u8 	%rs226, [%rd255];
	cvt.u16.u8 	%rs255, %rs226;
	st.local.u8 	[%rd5+19], %rs255;
	shr.u32 	%r795, %r846, 20;
	and.b32  	%r796, %r795, 15;
	cvt.u64.u32 	%rd256, %r796;
	add.s64 	%rd257, %rd216, %rd256;
	ld.global.nc.u8 	%rs227, [%rd257];
	cvt.u16.u8 	%rs254, %rs227;
	st.local.u8 	[%rd5+20], %rs254;
	shr.u32 	%r797, %r846, 16;
	and.b32  	%r798, %r797, 15;
	cvt.u64.u32 	%rd258, %r798;
	add.s64 	%rd259, %rd216, %rd258;
	ld.global.nc.u8 	%rs228, [%rd259];
	cvt.u16.u8 	%rs253, %rs228;
	st.local.u8 	[%rd5+21], %rs253;
	shr.u32 	%r799, %r846, 28;
	cvt.u64.u32 	%rd260, %r799;
	add.s64 	%rd261, %rd216, %rd260;
	ld.global.nc.u8 	%rs229, [%rd261];
	cvt.u16.u8 	%rs252, %rs229;
	st.local.u8 	[%rd5+22], %rs252;
	shr.u32 	%r800, %r846, 24;
	and.b32  	%r801, %r800, 15;
	cvt.u64.u32 	%rd262, %r801;
	add.s64 	%rd263, %rd216, %rd262;
	ld.global.nc.u8 	%rs230, [%rd263];
	cvt.u16.u8 	%rs251, %rs230;
	st.local.u8 	[%rd5+23], %rs251;
	shr.u32 	%r802, %r847, 4;
	and.b32  	%r803, %r802, 15;
	cvt.u64.u32 	%rd264, %r803;
	add.s64 	%rd265, %rd216, %rd264;
	ld.global.nc.u8 	%rs231, [%rd265];
	cvt.u16.u8 	%rs250, %rs231;
	st.local.u8 	[%rd5+24], %rs250;
	and.b32  	%r804, %r847, 15;
	cvt.u64.u32 	%rd266, %r804;
	add.s64 	%rd267, %rd216, %rd266;
	ld.global.nc.u8 	%rs232, [%rd267];
	cvt.u16.u8 	%rs249, %rs232;
	st.local.u8 	[%rd5+25], %rs249;
	shr.u32 	%r805, %r847, 12;
	and.b32  	%r806, %r805, 15;
	cvt.u64.u32 	%rd268, %r806;
	add.s64 	%rd269, %rd216, %rd268;
	ld.global.nc.u8 	%rs233, [%rd269];
	cvt.u16.u8 	%rs248, %rs233;
	st.local.u8 	[%rd5+26], %rs248;
	shr.u32 	%r807, %r847, 8;
	and.b32  	%r808, %r807, 15;
	cvt.u64.u32 	%rd270, %r808;
	add.s64 	%rd271, %rd216, %rd270;
	ld.global.nc.u8 	%rs234, [%rd271];
	cvt.u16.u8 	%rs247, %rs234;
	st.local.u8 	[%rd5+27], %rs247;
	shr.u32 	%r809, %r847, 20;
	and.b32  	%r810, %r809, 15;
	cvt.u64.u32 	%rd272, %r810;
	add.s64 	%rd273, %rd216, %rd272;
	ld.global.nc.u8 	%rs235, [%rd273];
	cvt.u16.u8 	%rs246, %rs235;
	st.local.u8 	[%rd5+28], %rs246;
	shr.u32 	%r811, %r847, 16;
	and.b32  	%r812, %r811, 15;
	cvt.u64.u32 	%rd274, %r812;
	add.s64 	%rd275, %rd216, %rd274;
	ld.global.nc.u8 	%rs236, [%rd275];
	cvt.u16.u8 	%rs245, %rs236;
	st.local.u8 	[%rd5+29], %rs245;
	shr.u32 	%r813, %r847, 28;
	cvt.u64.u32 	%rd276, %r813;
	add.s64 	%rd277, %rd216, %rd276;
	ld.global.nc.u8 	%rs237, [%rd277];
	cvt.u16.u8 	%rs244, %rs237;
	st.local.u8 	[%rd5+30], %rs244;
	shr.u32 	%r814, %r847, 24;
	and.b32  	%r815, %r814, 15;
	cvt.u64.u32 	%rd278, %r815;
	add.s64 	%rd279, %rd216, %rd278;
	ld.global.nc.u8 	%rs238, [%rd279];
	cvt.u16.u8 	%rs243, %rs238;
	st.local.u8 	[%rd5+31], %rs243;
	mov.b16 	%rs239, 0;
	st.local.u8 	[%rd5+32], %rs239;
	mov.b32 	%r848, 0;
$L__BB0_56:
	cvt.u64.u32 	%rd280, %r848;
	add.s64 	%rd281, %rd5, %rd280;
	ld.local.u8 	%rs240, [%rd281];
	mov.u64 	%rd282, d_prefix;
	add.s64 	%rd283, %rd282, %rd280;
	ld.const.u8 	%rs241, [%rd283];
	setp.eq.s16 	%p59, %rs240, %rs241;
	@%p59 bra 	$L__BB0_58;
	ld.param.u64 	%rd285, [_Z6kernelmm_param_1];
	mov.u32 	%r816, %ntid.x;
	mov.u32 	%r817, %nctaid.x;
	mul.wide.u32 	%rd284, %r816, %r817;
	add.s64 	%rd293, %rd293, %rd284;
	setp.gt.u64 	%p60, %rd293, %rd285;
	@%p60 bra 	$L__BB0_112;
	bra.uni 	$L__BB0_4;
$L__BB0_58:
	add.s32 	%r848, %r848, 1;
	setp.eq.s32 	%p61, %r848, %r166;
	@%p61 bra 	$L__BB0_110;
	bra.uni 	$L__BB0_56;
$L__BB0_59:
	atom.global.or.b32 	%r167, [d_found], 0;
	setp.ne.s32 	%p4, %r167, 0;
	@%p4 bra 	$L__BB0_112;
	cvt.u32.u64 	%r168, %rd7;
	setp.eq.s32 	%p5, %r168, 0;
	@%p5 bra 	$L__BB0_63;
	mov.b64 	%rd290, 0;
	mov.u64 	%rd42, d_base;
$L__BB0_62:
	add.s64 	%rd43, %rd42, %rd290;
	ld.const.u8 	%rs97, [%rd43];
	add.s64 	%rd44, %rd3, %rd290;
	st.local.u8 	[%rd44], %rs97;
	add.s64 	%rd290, %rd290, 1;
	setp.lt.u64 	%p6, %rd290, %rd7;
	@%p6 bra 	$L__BB0_62;
$L__BB0_63:
	mov.b32 	%r849, 0;
	mov.u64 	%rd291, %rd293;
$L__BB0_64:
	mov.u32 	%r81, %r849;
	mul.hi.u64 	%rd45, %rd291, -3689348814741910323;
	shr.u64 	%rd24, %rd45, 3;
	mul.lo.s64 	%rd46, %rd24, 10;
	sub.s64 	%rd47, %rd291, %rd46;
	cvt.u16.u64 	%rs98, %rd47;
	add.s16 	%rs99, %rs98, 48;
	add.s32 	%r849, %r81, 1;
	cvt.u64.u32 	%rd48, %r81;
	add.s64 	%rd49, %rd4, %rd48;
	st.local.u8 	[%rd49], %rs99;
	setp.gt.u64 	%p7, %rd291, 9;
	mov.u64 	%rd291, %rd24;
	@%p7 bra 	$L__BB0_64;
	and.b32  	%r83, %r849, 3;
	setp.lt.u32 	%p8, %r81, 3;
	mov.b32 	%r852, 0;
	@%p8 bra 	$L__BB0_68;
	and.b32  	%r852, %r849, -4;
	mov.b32 	%r850, 0;
$L__BB0_67:
	sub.s32 	%r173, %r81, %r850;
	cvt.u64.u32 	%rd50, %r173;
	add.s64 	%rd51, %rd4, %rd50;
	ld.local.u8 	%rs100, [%rd51];
	add.s32 	%r174, %r850, %r168;
	cvt.s64.s32 	%rd52, %r174;
	add.s64 	%rd53, %rd3, %rd52;
	st.local.u8 	[%rd53], %rs100;
	not.b32 	%r175, %r850;
	add.s32 	%r176, %r81, %r175;
	cvt.u64.u32 	%rd54, %r176;
	add.s64 	%rd55, %rd4, %rd54;
	ld.local.u8 	%rs101, [%rd55];
	st.local.u8 	[%rd53+1], %rs101;
	add.s32 	%r177, %r173, -2;
	cvt.u64.u32 	%rd56, %r177;
	add.s64 	%rd57, %rd4, %rd56;
	ld.local.u8 	%rs102, [%rd57];
	st.local.u8 	[%rd53+2], %rs102;
	add.s32 	%r178, %r173, -3;
	cvt.u64.u32 	%rd58, %r178;
	add.s64 	%rd59, %rd4, %rd58;
	ld.local.u8 	%rs103, [%rd59];
	st.local.u8 	[%rd53+3], %rs103;
	add.s32 	%r850, %r850, 4;
	setp.ne.s32 	%p9, %r850, %r852;
	@%p9 bra 	$L__BB0_67;
$L__BB0_68:
	setp.eq.s32 	%p10, %r83, 0;
	@%p10 bra 	$L__BB0_71;
	mov.b32 	%r853, 0;
$L__BB0_70:
	.pragma "nounroll";
	sub.s32 	%r181, %r81, %r852;
	cvt.u64.u32 	%rd60, %r181;
	add.s64 	%rd61, %rd4, %rd60;
	ld.local.u8 	%rs104, [%rd61];
	add.s32 	%r182, %r852, %r168;
	cvt.s64.s32 	%rd62, %r182;
	add.s64 	%rd63, %rd3, %rd62;
	st.local.u8 	[%rd63], %rs104;
	add.s32 	%r852, %r852, 1;
	add.s32 	%r853, %r853, 1;
	setp.ne.s32 	%p11, %r853, %r83;
	@%p11 bra 	$L__BB0_70;
$L__BB0_71:
	add.s32 	%r855, %r849, %r168;
	cvt.s64.s32 	%rd25, %r855;
	setp.eq.s32 	%p12, %r855, 0;
	@%p12 bra 	$L__BB0_74;
	mov.b64 	%rd292, 0;
$L__BB0_73:
	add.s64 	%rd65, %rd3, %rd292;
	ld.local.u8 	%rs105, [%rd65];
	add.s64 	%rd66, %rd1, %rd292;
	st.local.u8 	[%rd66], %rs105;
	add.s64 	%rd292, %rd292, 1;
	setp.lt.u64 	%p13, %rd292, %rd25;
	@%p13 bra 	$L__BB0_73;
$L__BB0_74:
	add.s64 	%rd67, %rd1, %rd25;
	mov.b16 	%rs106, 128;
	st.local.u8 	[%rd67], %rs106;
	add.s32 	%r856, %r855, 1;
	and.b32  	%r184, %r856, -2147483585;
	setp.eq.s32 	%p14, %r184, 56;
	@%p14 bra 	$L__BB0_76;
$L__BB0_75:
	mov.u32 	%r855, %r856;
	cvt.s64.s32 	%rd68, %r855;
	add.s64 	%rd69, %rd1, %rd68;
	mov.b16 	%rs107, 0;
	st.local.u8 	[%rd69], %rs107;
	add.s32 	%r856, %r855, 1;
	and.b32  	%r185, %r856, -2147483585;
	setp.ne.s32 	%p15, %r185, 56;
	@%p15 bra 	$L__BB0_75;
$L__BB0_76:
	shl.b64 	%rd70, %rd25, 3;
	cvt.u64.u32 	%rd71, %r856;
	add.s64 	%rd72, %rd1, %rd71;
	shr.u64 	%rd73, %rd25, 56;
	st.local.u8 	[%rd72+7], %rd73;
	shr.u64 	%rd74, %rd25, 48;
	st.local.u8 	[%rd72+6], %rd74;
	shr.u64 	%rd75, %rd25, 40;
	st.local.u8 	[%rd72+5], %rd75;
	shr.u64 	%rd76, %rd25, 29;
	st.local.u8 	[%rd72+4], %rd76;
	shr.u64 	%rd77, %rd25, 21;
	st.local.u8 	[%rd72+3], %rd77;
	shr.u64 	%rd78, %rd25, 13;
	st.local.u8 	[%rd72+2], %rd78;
	shr.u64 	%rd79, %rd25, 5;
	st.local.u8 	[%rd72+1], %rd79;
	st.local.u8 	[%rd72], %rd70;
	setp.lt.s32 	%p16, %r855, -8;
	mov.b32 	%r878, 271733878;
	mov.b32 	%r877, -1732584194;
	mov.b32 	%r876, -271733879;
	mov.b32 	%r875, 1732584193;
	@%p16 bra 	$L__BB0_109;
	mov.b32 	%r875, 1732584193;
	mov.b32 	%r876, -271733879;
	mov.b32 	%r877, -1732584194;
	mov.b32 	%r878, 271733878;
	mov.b32 	%r857, 0;
	mov.u64 	%rd83, k;
	mov.u64 	%rd86, r;
$L__BB0_78:
	cvt.u64.u32 	%rd80, %r857;
	add.s64 	%rd81, %rd1, %rd80;
	ld.local.v4.b32 	{%r196, %r197, %r198, %r199}, [%rd81];
	bfe.u32 	%r200, %r199, 24, 8;
	bfe.u32 	%r201, %r199, 16, 8;
	bfe.u32 	%r202, %r199, 8, 8;
	cvt.u16.u32 	%rs108, %r202;
	bfe.u32 	%r203, %r198, 24, 8;
	bfe.u32 	%r204, %r198, 16, 8;
	bfe.u32 	%r205, %r198, 8, 8;
	cvt.u16.u32 	%rs109, %r205;
	bfe.u32 	%r206, %r197, 24, 8;
	bfe.u32 	%r207, %r197, 16, 8;
	bfe.u32 	%r208, %r197, 8, 8;
	cvt.u16.u32 	%rs110, %r208;
	ld.local.u32 	%r209, [%rd81];
	bfe.u32 	%r210, %r197, 0, 8;
	and.b16  	%rs111, %rs110, 255;
	mul.wide.u16 	%r211, %rs111, 256;
	or.b32  	%r212, %r211, %r210;
	shl.b32 	%r213, %r207, 16;
	and.b32  	%r214, %r213, 16711680;
	or.b32  	%r215, %r212, %r214;
	shl.b32 	%r216, %r206, 24;
	or.b32  	%r217, %r215, %r216;
	bfe.u32 	%r218, %r198, 0, 8;
	and.b16  	%rs112, %rs109, 255;
	mul.wide.u16 	%r219, %rs112, 256;
	or.b32  	%r220, %r219, %r218;
	shl.b32 	%r221, %r204, 16;
	and.b32  	%r222, %r221, 16711680;
	or.b32  	%r223, %r220, %r222;
	shl.b32 	%r224, %r203, 24;
	or.b32  	%r225, %r223, %r224;
	bfe.u32 	%r226, %r199, 0, 8;
	and.b16  	%rs113, %rs108, 255;
	mul.wide.u16 	%r227, %rs113, 256;
	or.b32  	%r228, %r227, %r226;
	shl.b32 	%r229, %r201, 16;
	and.b32  	%r230, %r229, 16711680;
	or.b32  	%r231, %r228, %r230;
	shl.b32 	%r232, %r200, 24;
	or.b32  	%r233, %r231, %r232;
	st.local.v4.u32 	[%rd2], {%r209, %r217, %r225, %r233};
	ld.local.v4.b32 	{%r234, %r235, %r236, %r237}, [%rd81+16];
	bfe.u32 	%r238, %r237, 24, 8;
	bfe.u32 	%r239, %r237, 16, 8;
	bfe.u32 	%r240, %r237, 8, 8;
	cvt.u16.u32 	%rs114, %r240;
	bfe.u32 	%r241, %r236, 24, 8;
	bfe.u32 	%r242, %r236, 16, 8;
	bfe.u32 	%r243, %r236, 8, 8;
	cvt.u16.u32 	%rs115, %r243;
	bfe.u32 	%r244, %r235, 24, 8;
	bfe.u32 	%r245, %r235, 16, 8;
	bfe.u32 	%r246, %r235, 8, 8;
	cvt.u16.u32 	%rs116, %r246;
	ld.local.u32 	%r247, [%rd81+16];
	bfe.u32 	%r248, %r235, 0, 8;
	and.b16  	%rs117, %rs116, 255;
	mul.wide.u16 	%r249, %rs117, 256;
	or.b32  	%r250, %r249, %r248;
	shl.b32 	%r251, %r245, 16;
	and.b32  	%r252, %r251, 16711680;
	or.b32  	%r253, %r250, %r252;
	shl.b32 	%r254, %r244, 24;
	or.b32  	%r255, %r253, %r254;
	bfe.u32 	%r256, %r236, 0, 8;
	and.b16  	%rs118, %rs115, 255;
	mul.wide.u16 	%r257, %rs118, 256;
	or.b32  	%r258, %r257, %r256;
	shl.b32 	%r259, %r242, 16;
	and.b32  	%r260, %r259, 16711680;
	or.b32  	%r261, %r258, %r260;
	shl.b32 	%r262, %r241, 24;
	or.b32  	%r263, %r261, %r262;
	bfe.u32 	%r264, %r237, 0, 8;
	and.b16  	%rs119, %rs114, 255;
	mul.wide.u16 	%r265, %rs119, 256;
	or.b32  	%r266, %r265, %r264;
	shl.b32 	%r267, %r239, 16;
	and.b32  	%r268, %r267, 16711680;
	or.b32  	%r269, %r266, %r268;
	shl.b32 	%r270, %r238, 24;
	or.b32  	%r271, %r269, %r270;
	st.local.v4.u32 	[%rd2+16], {%r247, %r255, %r263, %r271};
	ld.local.v4.b32 	{%r272, %r273, %r274, %r275}, [%rd81+32];
	bfe.u32 	%r276, %r275, 24, 8;
	bfe.u32 	%r277, %r275, 16, 8;
	bfe.u32 	%r278, %r275, 8, 8;
	cvt.u16.u32 	%rs120, %r278;
	bfe.u32 	%r279, %r274, 24, 8;
	bfe.u32 	%r280, %r274, 16, 8;
	bfe.u32 	%r281, %r274, 8, 8;
	cvt.u16.u32 	%rs121, %r281;
	bfe.u32 	%r282, %r273, 24, 8;
	bfe.u32 	%r283, %r273, 16, 8;
	bfe.u32 	%r284, %r273, 8, 8;
	cvt.u16.u32 	%rs122, %r284;
	ld.local.u32 	%r285, [%rd81+32];
	bfe.u32 	%r286, %r273, 0, 8;
	and.b16  	%rs123, %rs122, 255;
	mul.wide.u16 	%r287, %rs123, 256;
	or.b32  	%r288, %r287, %r286;
	shl.b32 	%r289, %r283, 16;
	and.b32  	%r290, %r289, 16711680;
	or.b32  	%r291, %r288, %r290;
	shl.b32 	%r292, %r282, 24;
	or.b32  	%r293, %r291, %r292;
	bfe.u32 	%r294, %r274, 0, 8;
	and.b16  	%rs124, %rs121, 255;
	mul.wide.u16 	%r295, %rs124, 256;
	or.b32  	%r296, %r295, %r294;
	shl.b32 	%r297, %r280, 16;
	and.b32  	%r298, %r297, 16711680;
	or.b32  	%r299, %r296, %r298;
	shl.b32 	%r300, %r279, 24;
	or.b32  	%r301, %r299, %r300;
	bfe.u32 	%r302, %r275, 0, 8;
	and.b16  	%rs125, %rs120, 255;
	mul.wide.u16 	%r303, %rs125, 256;
	or.b32  	%r304, %r303, %r302;
	shl.b32 	%r305, %r277, 16;
	and.b32  	%r306, %r305, 16711680;
	or.b32  	%r307, %r304, %r306;
	shl.b32 	%r308, %r276, 24;
	or.b32  	%r309, %r307, %r308;
	st.local.v4.u32 	[%rd2+32], {%r285, %r293, %r301, %r309};
	ld.local.v4.b32 	{%r310, %r311, %r312, %r313}, [%rd81+48];
	bfe.u32 	%r314, %r313, 24, 8;
	bfe.u32 	%r315, %r313, 16, 8;
	bfe.u32 	%r316, %r313, 8, 8;
	cvt.u16.u32 	%rs126, %r316;
	bfe.u32 	%r317, %r312, 24, 8;
	bfe.u32 	%r318, %r312, 16, 8;
	bfe.u32 	%r319, %r312, 8, 8;
	cvt.u16.u32 	%rs127, %r319;
	bfe.u32 	%r320, %r311, 24, 8;
	bfe.u32 	%r321, %r311, 16, 8;
	bfe.u32 	%r322, %r311, 8, 8;
	cvt.u16.u32 	%rs128, %r322;
	ld.local.u32 	%r323, [%rd81+48];
	bfe.u32 	%r324, %r311, 0, 8;
	and.b16  	%rs129, %rs128, 255;
	mul.wide.u16 	%r325, %rs129, 256;
	or.b32  	%r326, %r325, %r324;
	shl.b32 	%r327, %r321, 16;
	and.b32  	%r328, %r327, 16711680;
	or.b32  	%r329, %r326, %r328;
	shl.b32 	%r330, %r320, 24;
	or.b32  	%r331, %r329, %r330;
	bfe.u32 	%r332, %r312, 0, 8;
	and.b16  	%rs130, %rs127, 255;
	mul.wide.u16 	%r333, %rs130, 256;
	or.b32  	%r334, %r333, %r332;
	shl.b32 	%r335, %r318, 16;
	and.b32  	%r336, %r335, 16711680;
	or.b32  	%r337, %r334, %r336;
	shl.b32 	%r338, %r317, 24;
	or.b32  	%r339, %r337, %r338;
	bfe.u32 	%r340, %r313, 0, 8;
	and.b16  	%rs131, %rs126, 255;
	mul.wide.u16 	%r341, %rs131, 256;
	or.b32  	%r342, %r341, %r340;
	shl.b32 	%r343, %r315, 16;
	and.b32  	%r344, %r343, 16711680;
	or.b32  	%r345, %r342, %r344;
	shl.b32 	%r346, %r314, 24;
	or.b32  	%r347, %r345, %r346;
	st.local.v4.u32 	[%rd2+48], {%r323, %r331, %r339, %r347};
	mov.b32 	%r862, 0;
	mov.u32 	%r863, %r878;
	mov.u32 	%r864, %r877;
	mov.u32 	%r865, %r876;
	mov.u32 	%r866, %r875;
$L__BB0_79:
	setp.gt.u32 	%p17, %r862, 15;
	@%p17 bra 	$L__BB0_81;
	and.b32  	%r357, %r864, %r865;
	not.b32 	%r358, %r865;
	and.b32  	%r359, %r863, %r358;
	or.b32  	%r867, %r359, %r357;
	mov.u32 	%r868, %r862;
	bra.uni 	$L__BB0_86;
$L__BB0_81:
	setp.gt.u32 	%p18, %r862, 31;
	@%p18 bra 	$L__BB0_83;
	and.b32  	%r353, %r863, %r865;
	not.b32 	%r354, %r863;
	and.b32  	%r355, %r864, %r354;
	or.b32  	%r867, %r353, %r355;
	mad.lo.s32 	%r356, %r862, 5, 1;
	and.b32  	%r868, %r356, 13;
	bra.uni 	$L__BB0_86;
$L__BB0_83:
	setp.gt.u32 	%p19, %r862, 47;
	@%p19 bra 	$L__BB0_85;
	xor.b32  	%r351, %r864, %r865;
	xor.b32  	%r867, %r351, %r863;
	mad.lo.s32 	%r352, %r862, 3, 5;
	and.b32  	%r868, %r352, 13;
	bra.uni 	$L__BB0_86;
$L__BB0_85:
	not.b32 	%r348, %r863;
	or.b32  	%r349, %r865, %r348;
	xor.b32  	%r867, %r349, %r864;
	mul.lo.s32 	%r350, %r862, 7;
	and.b32  	%r868, %r350, 12;
$L__BB0_86:
	add.s32 	%r360, %r867, %r866;
	mul.wide.u32 	%rd82, %r862, 4;
	add.s64 	%rd28, %rd83, %rd82;
	ld.const.u32 	%r361, [%rd28];
	add.s32 	%r362, %r360, %r361;
	mul.wide.u32 	%rd84, %r868, 4;
	add.s64 	%rd85, %rd2, %rd84;
	ld.local.u32 	%r363, [%rd85];
	add.s32 	%r364, %r362, %r363;
	add.s64 	%rd29, %rd86, %rd82;
	ld.const.u32 	%r365, [%rd29];
	shl.b32 	%r366, %r364, %r365;
	sub.s32 	%r367, 32, %r365;
	shr.u32 	%r368, %r364, %r367;
	add.s32 	%r369, %r366, %r865;
	add.s32 	%r866, %r369, %r368;
	add.s32 	%r870, %r862, 1;
	setp.lt.u32 	%p20, %r862, 15;
	@%p20 bra 	$L__BB0_92;
	setp.lt.u32 	%p21, %r862, 31;
	@%p21 bra 	$L__BB0_91;
	setp.lt.u32 	%p22, %r862, 47;
	@%p22 bra 	$L__BB0_90;
	not.b32 	%r370, %r864;
	or.b32  	%r371, %r866, %r370;
	xor.b32  	%r869, %r371, %r865;
	mul.lo.s32 	%r372, %r870, 7;
	and.b32  	%r870, %r372, 15;
	bra.uni 	$L__BB0_93;
$L__BB0_90:
	xor.b32  	%r373, %r865, %r866;
	xor.b32  	%r869, %r373, %r864;
	mad.lo.s32 	%r374, %r870, 3, 5;
	and.b32  	%r870, %r374, 12;
	bra.uni 	$L__BB0_93;
$L__BB0_91:
	and.b32  	%r375, %r864, %r866;
	not.b32 	%r376, %r864;
	and.b32  	%r377, %r865, %r376;
	or.b32  	%r869, %r375, %r377;
	mad.lo.s32 	%r378, %r870, 5, 1;
	and.b32  	%r870, %r378, 14;
	bra.uni 	$L__BB0_93;
$L__BB0_92:
	and.b32  	%r379, %r865, %r866;
	not.b32 	%r380, %r866;
	and.b32  	%r381, %r864, %r380;
	or.b32  	%r869, %r381, %r379;
$L__BB0_93:
	add.s32 	%r382, %r869, %r863;
	ld.const.u32 	%r383, [%rd28+4];
	add.s32 	%r384, %r382, %r383;
	mul.wide.u32 	%rd87, %r870, 4;
	add.s64 	%rd88, %rd2, %rd87;
	ld.local.u32 	%r385, [%rd88];
	add.s32 	%r386, %r384, %r385;
	ld.const.u32 	%r387, [%rd29+4];
	shl.b32 	%r388, %r386, %r387;
	sub.s32 	%r389, 32, %r387;
	shr.u32 	%r390, %r386, %r389;
	add.s32 	%r391, %r388, %r866;
	add.s32 	%r863, %r391, %r390;
	add.s32 	%r872, %r862, 2;
	setp.lt.u32 	%p23, %r862, 14;
	@%p23 bra 	$L__BB0_99;
	setp.lt.u32 	%p24, %r862, 30;
	@%p24 bra 	$L__BB0_98;
	setp.lt.u32 	%p25, %r862, 46;
	@%p25 bra 	$L__BB0_97;
	not.b32 	%r392, %r865;
	or.b32  	%r393, %r863, %r392;
	xor.b32  	%r871, %r393, %r866;
	mul.lo.s32 	%r394, %r872, 7;
	and.b32  	%r872, %r394, 14;
	bra.uni 	$L__BB0_100;
$L__BB0_97:
	xor.b32  	%r395, %r866, %r863;
	xor.b32  	%r871, %r395, %r865;
	mad.lo.s32 	%r396, %r872, 3, 5;
	and.b32  	%r872, %r396, 15;
	bra.uni 	$L__BB0_100;
$L__BB0_98:
	and.b32  	%r397, %r865, %r863;
	not.b32 	%r398, %r865;
	and.b32  	%r399, %r866, %r398;
	or.b32  	%r871, %r397, %r399;
	mad.lo.s32 	%r400, %r872, 5, 1;
	and.b32  	%r872, %r400, 15;
	bra.uni 	$L__BB0_100;
$L__BB0_99:
	and.b32  	%r401, %r866, %r863;
	not.b32 	%r402, %r863;
	and.b32  	%r403, %r865, %r402;
	or.b32  	%r871, %r403, %r401;
$L__BB0_100:
	add.s32 	%r404, %r871, %r864;
	ld.const.u32 	%r405, [%rd28+8];
	add.s32 	%r406, %r404, %r405;
	mul.wide.u32 	%rd89, %r872, 4;
	add.s64 	%rd90, %rd2, %rd89;
	ld.local.u32 	%r407, [%rd90];
	add.s32 	%r408, %r406, %r407;
	ld.const.u32 	%r409, [%rd29+8];
	shl.b32 	%r410, %r408, %r409;
	sub.s32 	%r411, 32, %r409;
	shr.u32 	%r412, %r408, %r411;
	add.s32 	%r413, %r410, %r863;
	add.s32 	%r864, %r413, %r412;
	add.s32 	%r874, %r862, 3;
	setp.lt.u32 	%p26, %r862, 13;
	@%p26 bra 	$L__BB0_106;
	setp.lt.u32 	%p27, %r862, 29;
	@%p27 bra 	$L__BB0_105;
	setp.lt.u32 	%p28, %r862, 45;
	@%p28 bra 	$L__BB0_104;
	not.b32 	%r414, %r866;
	or.b32  	%r415, %r864, %r414;
	xor.b32  	%r873, %r415, %r863;
	mul.lo.s32 	%r416, %r874, 7;
	and.b32  	%r874, %r416, 13;
	bra.uni 	$L__BB0_107;
$L__BB0_104:
	xor.b32  	%r417, %r863, %r864;
	xor.b32  	%r873, %r417, %r866;
	mad.lo.s32 	%r418, %r874, 3, 5;
	and.b32  	%r874, %r418, 14;
	bra.uni 	$L__BB0_107;
$L__BB0_105:
	and.b32  	%r419, %r866, %r864;
	not.b32 	%r420, %r866;
	and.b32  	%r421, %r863, %r420;
	or.b32  	%r873, %r419, %r421;
	mad.lo.s32 	%r422, %r874, 5, 1;
	and.b32  	%r874, %r422, 12;
	bra.uni 	$L__BB0_107;
$L__BB0_106:
	and.b32  	%r423, %r863, %r864;
	not.b32 	%r424, %r864;
	and.b32  	%r425, %r866, %r424;
	or.b32  	%r873, %r425, %r423;
$L__BB0_107:
	add.s32 	%r426, %r873, %r865;
	ld.const.u32 	%r427, [%rd28+12];
	add.s32 	%r428, %r426, %r427;
	mul.wide.u32 	%rd91, %r874, 4;
	add.s64 	%rd92, %rd2, %rd91;
	ld.local.u32 	%r429, [%rd92];
	add.s32 	%r430, %r428, %r429;
	ld.const.u32 	%r431, [%rd29+12];
	shl.b32 	%r432, %r430, %r431;
	sub.s32 	%r433, 32, %r431;
	shr.u32 	%r434, %r430, %r433;
	add.s32 	%r435, %r432, %r864;
	add.s32 	%r865, %r435, %r434;
	add.s32 	%r862, %r862, 4;
	setp.ne.s32 	%p29, %r862, 64;
	@%p29 bra 	$L__BB0_79;
	add.s32 	%r875, %r866, %r875;
	add.s32 	%r876, %r865, %r876;
	add.s32 	%r877, %r864, %r877;
	add.s32 	%r878, %r863, %r878;
	add.s32 	%r156, %r857, 64;
	add.s32 	%r436, %r857, 55;
	setp.lt.s32 	%p30, %r436, %r855;
	mov.u32 	%r857, %r156;
	@%p30 bra 	$L__BB0_78;
$L__BB0_109:
	cvt.u64.u32 	%rd93, %r875;
	cvt.u16.u32 	%rs132, %r875;
	and.b16  	%rs133, %rs132, 240;
	shr.u16 	%rs134, %rs133, 4;
	cvt.u64.u16 	%rd94, %rs134;
	mov.u64 	%rd95, $str;
	add.s64 	%rd96, %rd95, %rd94;
	ld.global.nc.u8 	%rs135, [%rd96];
	cvt.u16.u8 	%rs274, %rs135;
	and.b64  	%rd97, %rd93, 15;
	add.s64 	%rd98, %rd95, %rd97;
	ld.global.nc.u8 	%rs136, [%rd98];
	cvt.u16.u8 	%rs273, %rs136;
	shr.u32 	%r437, %r875, 12;
	and.b32  	%r438, %r437, 15;
	cvt.u64.u32 	%rd99, %r438;
	add.s64 	%rd100, %rd95, %rd99;
	ld.global.nc.u8 	%rs137, [%rd100];
	cvt.u16.u8 	%rs272, %rs137;
	shr.u32 	%r439, %r875, 8;
	and.b32  	%r440, %r439, 15;
	cvt.u64.u32 	%rd101, %r440;
	add.s64 	%rd102, %rd95, %rd101;
	ld.global.nc.u8 	%rs138, [%rd102];
	cvt.u16.u8 	%rs271, %rs138;
	shr.u32 	%r441, %r875, 20;
	and.b32  	%r442, %r441, 15;
	cvt.u64.u32 	%rd103, %r442;
	add.s64 	%rd104, %rd95, %rd103;
	ld.global.nc.u8 	%rs139, [%rd104];
	cvt.u16.u8 	%rs270, %rs139;
	shr.u32 	%r443, %r875, 16;
	and.b32  	%r444, %r443, 15;
	cvt.u64.u32 	%rd105, %r444;
	add.s64 	%rd106, %rd95, %rd105;
	ld.global.nc.u8 	%rs140, [%rd106];
	cvt.u16.u8 	%rs269, %rs140;
	shr.u32 	%r445, %r875, 28;
	cvt.u64.u32 	%rd107, %r445;
	add.s64 	%rd108, %rd95, %rd107;
	ld.global.nc.u8 	%rs141, [%rd108];
	cvt.u16.u8 	%rs268, %rs141;
	shr.u32 	%r446, %r875, 24;
	and.b32  	%r447, %r446, 15;
	cvt.u64.u32 	%rd109, %r447;
	add.s64 	%rd110, %rd95, %rd109;
	ld.global.nc.u8 	%rs142, [%rd110];
	cvt.u16.u8 	%rs267, %rs142;
	shr.u32 	%r448, %r876, 4;
	and.b32  	%r449, %r448, 15;
	cvt.u64.u32 	%rd111, %r449;
	add.s64 	%rd112, %rd95, %rd111;
	ld.global.nc.u8 	%rs143, [%rd112];
	cvt.u16.u8 	%rs266, %rs143;
	and.b32  	%r450, %r876, 15;
	cvt.u64.u32 	%rd113, %r450;
	add.s64 	%rd114, %rd95, %rd113;
	ld.global.nc.u8 	%rs144, [%rd114];
	cvt.u16.u8 	%rs265, %rs144;
	shr.u32 	%r451, %r876, 12;
	and.b32  	%r452, %r451, 15;
	cvt.u64.u32 	%rd115, %r452;
	add.s64 	%rd116, %rd95, %rd115;
	ld.global.nc.u8 	%rs145, [%rd116];
	cvt.u16.u8 	%rs264, %rs145;
	shr.u32 	%r453, %r876, 8;
	and.b32  	%r454, %r453, 15;
	cvt.u64.u32 	%rd117, %r454;
	add.s64 	%rd118, %rd95, %rd117;
	ld.global.nc.u8 	%rs146, [%rd118];
	cvt.u16.u8 	%rs263, %rs146;
	shr.u32 	%r455, %r876, 20;
	and.b32  	%r456, %r455, 15;
	cvt.u64.u32 	%rd119, %r456;
	add.s64 	%rd120, %rd95, %rd119;
	ld.global.nc.u8 	%rs147, [%rd120];
	cvt.u16.u8 	%rs262, %rs147;
	shr.u32 	%r457, %r876, 16;
	and.b32  	%r458, %r457, 15;
	cvt.u64.u32 	%rd121, %r458;
	add.s64 	%rd122, %rd95, %rd121;
	ld.global.nc.u8 	%rs148, [%rd122];
	cvt.u16.u8 	%rs261, %rs148;
	shr.u32 	%r459, %r876, 28;
	cvt.u64.u32 	%rd123, %r459;
	add.s64 	%rd124, %rd95, %rd123;
	ld.global.nc.u8 	%rs149, [%rd124];
	cvt.u16.u8 	%rs260, %rs149;
	shr.u32 	%r460, %r876, 24;
	and.b32  	%r461, %r460, 15;
	cvt.u64.u32 	%rd125, %r461;
	add.s64 	%rd126, %rd95, %rd125;
	ld.global.nc.u8 	%rs150, [%rd126];
	cvt.u16.u8 	%rs259, %rs150;
	shr.u32 	%r462, %r877, 4;
	and.b32  	%r463, %r462, 15;
	cvt.u64.u32 	%rd127, %r463;
	add.s64 	%rd128, %rd95, %rd127;
	ld.global.nc.u8 	%rs151, [%rd128];
	cvt.u16.u8 	%rs258, %rs151;
	and.b32  	%r464, %r877, 15;
	cvt.u64.u32 	%rd129, %r464;
	add.s64 	%rd130, %rd95, %rd129;
	ld.global.nc.u8 	%rs152, [%rd130];
	cvt.u16.u8 	%rs257, %rs152;
	shr.u32 	%r465, %r877, 12;
	and.b32  	%r466, %r465, 15;
	cvt.u64.u32 	%rd131, %r466;
	add.s64 	%rd132, %rd95, %rd131;
	ld.global.nc.u8 	%rs153, [%rd132];
	cvt.u16.u8 	%rs256, %rs153;
	shr.u32 	%r467, %r877, 8;
	and.b32  	%r468, %r467, 15;
	cvt.u64.u32 	%rd133, %r468;
	add.s64 	%rd134, %rd95, %rd133;
	ld.global.nc.u8 	%rs154, [%rd134];
	cvt.u16.u8 	%rs255, %rs154;
	shr.u32 	%r469, %r877, 20;
	and.b32  	%r470, %r469, 15;
	cvt.u64.u32 	%rd135, %r470;
	add.s64 	%rd136, %rd95, %rd135;
	ld.global.nc.u8 	%rs155, [%rd136];
	cvt.u16.u8 	%rs254, %rs155;
	shr.u32 	%r471, %r877, 16;
	and.b32  	%r472, %r471, 15;
	cvt.u64.u32 	%rd137, %r472;
	add.s64 	%rd138, %rd95, %rd137;
	ld.global.nc.u8 	%rs156, [%rd138];
	cvt.u16.u8 	%rs253, %rs156;
	shr.u32 	%r473, %r877, 28;
	cvt.u64.u32 	%rd139, %r473;
	add.s64 	%rd140, %rd95, %rd139;
	ld.global.nc.u8 	%rs157, [%rd140];
	cvt.u16.u8 	%rs252, %rs157;
	shr.u32 	%r474, %r877, 24;
	and.b32  	%r475, %r474, 15;
	cvt.u64.u32 	%rd141, %r475;
	add.s64 	%rd142, %rd95, %rd141;
	ld.global.nc.u8 	%rs158, [%rd142];
	cvt.u16.u8 	%rs251, %rs158;
	shr.u32 	%r476, %r878, 4;
	and.b32  	%r477, %r476, 15;
	cvt.u64.u32 	%rd143, %r477;
	add.s64 	%rd144, %rd95, %rd143;
	ld.global.nc.u8 	%rs159, [%rd144];
	cvt.u16.u8 	%rs250, %rs159;
	and.b32  	%r478, %r878, 15;
	cvt.u64.u32 	%rd145, %r478;
	add.s64 	%rd146, %rd95, %rd145;
	ld.global.nc.u8 	%rs160, [%rd146];
	cvt.u16.u8 	%rs249, %rs160;
	shr.u32 	%r479, %r878, 12;
	and.b32  	%r480, %r479, 15;
	cvt.u64.u32 	%rd147, %r480;
	add.s64 	%rd148, %rd95, %rd147;
	ld.global.nc.u8 	%rs161, [%rd148];
	cvt.u16.u8 	%rs248, %rs161;
	shr.u32 	%r481, %r878, 8;
	and.b32  	%r482, %r481, 15;
	cvt.u64.u32 	%rd149, %r482;
	add.s64 	%rd150, %rd95, %rd149;
	ld.global.nc.u8 	%rs162, [%rd150];
	cvt.u16.u8 	%rs247, %rs162;
	shr.u32 	%r483, %r878, 20;
	and.b32  	%r484, %r483, 15;
	cvt.u64.u32 	%rd151, %r484;
	add.s64 	%rd152, %rd95, %rd151;
	ld.global.nc.u8 	%rs163, [%rd152];
	cvt.u16.u8 	%rs246, %rs163;
	shr.u32 	%r485, %r878, 16;
	and.b32  	%r486, %r485, 15;
	cvt.u64.u32 	%rd153, %r486;
	add.s64 	%rd154, %rd95, %rd153;
	ld.global.nc.u8 	%rs164, [%rd154];
	cvt.u16.u8 	%rs245, %rs164;
	shr.u32 	%r487, %r878, 28;
	cvt.u64.u32 	%rd155, %r487;
	add.s64 	%rd156, %rd95, %rd155;
	ld.global.nc.u8 	%rs165, [%rd156];
	cvt.u16.u8 	%rs244, %rs165;
	shr.u32 	%r488, %r878, 24;
	and.b32  	%r489, %r488, 15;
	cvt.u64.u32 	%rd157, %r489;
	add.s64 	%rd158, %rd95, %rd157;
	ld.global.nc.u8 	%rs166, [%rd158];
	cvt.u16.u8 	%rs243, %rs166;
$L__BB0_110:
	atom.relaxed.global.cas.b32 	%r818, [d_found], 0, 1;
	setp.ne.s32 	%p62, %r818, 0;
	@%p62 bra 	$L__BB0_112;
	st.global.u64 	[d_found_nonce], %rd293;
	st.global.u8 	[d_found_hash], %rs274;
	st.global.u8 	[d_found_hash+1], %rs273;
	st.global.u8 	[d_found_hash+2], %rs272;
	st.global.u8 	[d_found_hash+3], %rs271;
	st.global.u8 	[d_found_hash+4], %rs270;
	st.global.u8 	[d_found_hash+5], %rs269;
	st.global.u8 	[d_found_hash+6], %rs268;
	st.global.u8 	[d_found_hash+7], %rs267;
	st.global.u8 	[d_found_hash+8], %rs266;
	st.global.u8 	[d_found_hash+9], %rs265;
	st.global.u8 	[d_found_hash+10], %rs264;
	st.global.u8 	[d_found_hash+11], %rs263;
	st.global.u8 	[d_found_hash+12], %rs262;
	st.global.u8 	[d_found_hash+13], %rs261;
	st.global.u8 	[d_found_hash+14], %rs260;
	st.global.u8 	[d_found_hash+15], %rs259;
	st.global.u8 	[d_found_hash+16], %rs258;
	st.global.u8 	[d_found_hash+17], %rs257;
	st.global.u8 	[d_found_hash+18], %rs256;
	st.global.u8 	[d_found_hash+19], %rs255;
	st.global.u8 	[d_found_hash+20], %rs254;
	st.global.u8 	[d_found_hash+21], %rs253;
	st.global.u8 	[d_found_hash+22], %rs252;
	st.global.u8 	[d_found_hash+23], %rs251;
	st.global.u8 	[d_found_hash+24], %rs250;
	st.global.u8 	[d_found_hash+25], %rs249;
	st.global.u8 	[d_found_hash+26], %rs248;
	st.global.u8 	[d_found_hash+27], %rs247;
	st.global.u8 	[d_found_hash+28], %rs246;
	st.global.u8 	[d_found_hash+29], %rs245;
	st.global.u8 	[d_found_hash+30], %rs244;
	st.global.u8 	[d_found_hash+31], %rs243;
	mov.b16 	%rs242, 0;
	st.global.u8 	[d_found_hash+32], %rs242;
	membar.gl;
$L__BB0_112:
	ret;

}


// ===== COMPILED SASS (sm_100) =====

	.target	sm_100

	.elftype	@"ET_EXEC"


//--------------------- .note.nv.tkinfo           --------------------------
	.section	.note.nv.tkinfo,"",@"SHT_NOTE"
	.sectionflags	@"SHF_NOTE_NV_TKINFO"
	.tkinfo
        /*0018*/ 	.word	0x00000002
        /*0030*/ 	.string	""
        /*0030*/ 	.string	"ptxas"
        /*0030*/ 	.string	"Cuda compilation tools, release 13.0, V13.0.88"
        /*0030*/ 	.string	"Build cuda_13.0.r13.0/compiler.36424714_0"
        /*0030*/ 	.string	"-arch sm_100 -m 64 "



//--------------------- .note.nv.cuinfo           --------------------------
	.section	.note.nv.cuinfo,"",@"SHT_NOTE"
	.sectionflags	@"SHF_NOTE_NV_CUINFO"
        /*0018*/ 	.short	0x0002
        /*001a*/ 	.short	0x0064
        /*001c*/ 	.short	0x0082
	.zero		2


//--------------------- .nv.info                  --------------------------
	.section	.nv.info,"",@"SHT_CUDA_INFO"
	.align	4


	//----- nvinfo : EIATTR_REGCOUNT
	.align		4
        /*0000*/ 	.byte	0x04, 0x2f
        /*0002*/ 	.short	(.L_11 - .L_10)
	.align		4
.L_10:
        /*0004*/ 	.word	index@(_Z6kernelmm)
        /*0008*/ 	.word	0x00000030


	//----- nvinfo : EIATTR_FRAME_SIZE
	.align		4
.L_11:
        /*000c*/ 	.byte	0x04, 0x11
        /*000e*/ 	.short	(.L_13 - .L_12)
	.align		4
.L_12:
        /*0010*/ 	.word	index@(_Z6kernelmm)
        /*0014*/ 	.word	0x000002d0


	//----- nvinfo : EIATTR_MIN_STACK_SIZE
	.align		4
.L_13:
        /*0018*/ 	.byte	0x04, 0x12
        /*001a*/ 	.short	(.L_15 - .L_14)
	.align		4
.L_14:
        /*001c*/ 	.word	index@(_Z6kernelmm)
        /*0020*/ 	.word	0x000002d0
.L_15:


//--------------------- .nv.compat                --------------------------
	.section	.nv.compat,"",@"SHT_CUDA_COMPAT_INFO"
	.align	4
        /*0000*/ 	.byte	0x02, 0x09, 0x00, 0x00, 0x02, 0x02, 0x01, 0x00, 0x02, 0x05, 0x05, 0x00, 0x03, 0x07, 0x01, 0x01
        /*0010*/ 	.byte	0x02, 0x03, 0x00, 0x00, 0x02, 0x06, 0x01, 0x00, 0x04, 0x0b, 0x08, 0x00, 0x09, 0x00, 0x00, 0x00
        /*0020*/ 	.byte	0x00, 0x00, 0x00, 0x00


//--------------------- .nv.info._Z6kernelmm      --------------------------
	.section	.nv.info._Z6kernelmm,"",@"SHT_CUDA_INFO"
	.sectionflags	@""
	.align	4


	//----- nvinfo : EIATTR_CUDA_API_VERSION
	.align		4
        /*0000*/ 	.byte	0x04, 0x37
        /*0002*/ 	.short	(.L_17 - .L_16)
.L_16:
        /*0004*/ 	.word	0x00000082


	//----- nvinfo : EIATTR_KPARAM_INFO
	.align		4
.L_17:
        /*0008*/ 	.byte	0x04, 0x17
        /*000a*/ 	.short	(.L_19 - .L_18)
.L_18:
        /*000c*/ 	.word	0x00000000
        /*0010*/ 	.short	0x0001
        /*0012*/ 	.short	0x0008
        /*0014*/ 	.byte	0x00, 0xf0, 0x21, 0x00


	//----- nvinfo : EIATTR_KPARAM_INFO
	.align		4
.L_19:
        /*0018*/ 	.byte	0x04, 0x17
        /*001a*/ 	.short	(.L_21 - .L_20)
.L_20:
        /*001c*/ 	.word	0x00000000
        /*0020*/ 	.short	0x0000
        /*0022*/ 	.short	0x0000
        /*0024*/ 	.byte	0x00, 0xf0, 0x21, 0x00


	//----- nvinfo : EIATTR_SPARSE_MMA_MASK
	.align		4
.L_21:
        /*0028*/ 	.byte	0x03, 0x50
        /*002a*/ 	.short	0x0000


	//----- nvinfo : EIATTR_MAXREG_COUNT
	.align		4
        /*002c*/ 	.byte	0x03, 0x1b
        /*002e*/ 	.short	0x00ff


	//----- nvinfo : EIATTR_MERCURY_ISA_VERSION
	.align		4
        /*0030*/ 	.byte	0x03, 0x5f
        /*0032*/ 	.short	0x0101


	//----- nvinfo : EIATTR_INT_WARP_WIDE_INSTR_OFFSETS
	.align		4
        /*0034*/ 	.byte	0x04, 0x31
        /*0036*/ 	.short	(.L_23 - .L_22)


	//   ....[0]....
.L_22:
        /*0038*/ 	.word	0x00000120


	//   ....[1]....
        /*003c*/ 	.word	0x00000140


	//----- nvinfo : EIATTR_VRC_CTA_INIT_COUNT
	.align		4
.L_23:
        /*0040*/ 	.byte	0x02, 0x4a
	.zero		1
	.zero		1


	//----- nvinfo : EIATTR_EXIT_INSTR_OFFSETS
	.align		4
        /*0044*/ 	.byte	0x04, 0x1c
        /*0046*/ 	.short	(.L_25 - .L_24)


	//   ....[0]....
.L_24:
        /*0048*/ 	.word	0x000000c0


	//   ....[1]....
        /*004c*/ 	.word	0x00000190


	//   ....[2]....
        /*0050*/ 	.word	0x00000230


	//   ....[3]....
        /*0054*/ 	.word	0x000040c0


	//   ....[4]....
        /*0058*/ 	.word	0x00004130


	//   ....[5]....
        /*005c*/ 	.word	0x000041c0


	//   ....[6]....
        /*0060*/ 	.word	0x00007d90


	//   ....[7]....
        /*0064*/ 	.word	0x00008040


	//----- nvinfo : EIATTR_CRS_STACK_SIZE
	.align		4
.L_25:
        /*0068*/ 	.byte	0x04, 0x1e
        /*006a*/ 	.short	(.L_27 - .L_26)
.L_26:
        /*006c*/ 	.word	0x00000000


	//----- nvinfo : EIATTR_CBANK_PARAM_SIZE
	.align		4
.L_27:
        /*0070*/ 	.byte	0x03, 0x19
        /*0072*/ 	.short	0x0010


	//----- nvinfo : EIATTR_PARAM_CBANK
	.align		4
        /*0074*/ 	.byte	0x04, 0x0a
        /*0076*/ 	.short	(.L_29 - .L_28)
	.align		4
.L_28:
        /*0078*/ 	.word	index@(.nv.constant0._Z6kernelmm)
        /*007c*/ 	.short	0x0380
        /*007e*/ 	.short	0x0010


	//----- nvinfo : EIATTR_SW_WAR
	.align		4
.L_29:
        /*0080*/ 	.byte	0x04, 0x36
        /*0082*/ 	.short	(.L_31 - .L_30)
.L_30:
        /*0084*/ 	.word	0x00000008
.L_31:


//--------------------- .nv.callgraph             --------------------------
	.section	.nv.callgraph,"",@"SHT_CUDA_CALLGRAPH"
	.align	4
	.sectionentsize	8
	.align		4
        /*0000*/ 	.word	0x00000000
	.align		4
        /*0004*/ 	.word	0xffffffff
	.align		4
        /*0008*/ 	.word	0x00000000
	.align		4
        /*000c*/ 	.word	0xfffffffe
	.align		4
        /*0010*/ 	.word	0x00000000
	.align		4
        /*0014*/ 	.word	0xfffffffd
	.align		4
        /*0018*/ 	.word	0x00000000
	.align		4
        /*001c*/ 	.word	0xfffffffc


//--------------------- .nv.constant3             --------------------------
	.section	.nv.constant3,"a",@progbits
	.align	4
.nv.constant3:
	.type		d_prefix,@object
	.size		d_prefix,(d_base - d_prefix)
d_prefix:
	.zero		64
	.type		d_base,@object
	.size		d_base,(d_prefix_len - d_base)
d_base:
	.zero		256
	.type		d_prefix_len,@object
	.size		d_prefix_len,(d_base_len - d_prefix_len)
d_prefix_len:
	.zero		4
	.type		d_base_len,@object
	.size		d_base_len,(k - d_base_len)
d_base_len:
	.zero		4
	.type		k,@object
	.size		k,(r - k)
k:
        /*0148*/ 	.byte	0x78, 0xa4, 0x6a, 0xd7, 0x56, 0xb7, 0xc7, 0xe8, 0xdb, 0x70, 0x20, 0x24, 0xee, 0xce, 0xbd, 0xc1
        /* <DEDUP_REMOVED lines=15> */
	.type		r,@object
	.size		r,(.L_8 - r)
r:
        /* <DEDUP_REMOVED lines=16> */
.L_8:


//--------------------- .nv.constant4             --------------------------
	.section	.nv.constant4,"a",@progbits
	.align	8
	.align		8
.nv.constant4:
        /*0000*/ 	.dword	d_found_nonce
	.align		8
        /*0008*/ 	.dword	d_found_hash
	.align		8
        /*0010*/ 	.dword	d_found
	.align		8
        /*0018*/ 	.dword	$str


//--------------------- .text._Z6kernelmm         --------------------------
	.section	.text._Z6kernelmm,"ax",@progbits
	.align	128
        .global         _Z6kernelmm
        .type           _Z6kernelmm,@function
        .size           _Z6kernelmm,(.L_x_49 - _Z6kernelmm)
        .other          _Z6kernelmm,@"STO_CUDA_ENTRY STV_DEFAULT"
_Z6kernelmm:
.text._Z6kernelmm:
[----:B------:R-:W0:Y:S01]  /*0000*/  LDC R1, c[0x0][0x37c] ;  /* 0x0000df00ff017b82 */ /* 0x000e220000000800 */
[----:B------:R-:W1:Y:S07]  /*0010*/  S2R R3, SR_TID.X ;  /* 0x0000000000037919 */ /* 0x000e6e0000002100 */
[----:B------:R-:W2:Y:S01]  /*0020*/  S2UR UR5, SR_CTAID.X ;  /* 0x00000000000579c3 */ /* 0x000ea20000002500 */
[----:B------:R-:W2:Y:S01]  /*0030*/  LDCU UR4, c[0x0][0x360] ;  /* 0x00006c00ff0477ac */ /* 0x000ea20008000800 */
[----:B0-----:R-:W-:-:S06]  /*0040*/  VIADD R1, R1, 0xfffffd30 ;  /* 0xfffffd3001017836 */ /* 0x001fcc0000000000 */
[----:B------:R-:W1:Y:S08]  /*0050*/  LDC.64 R10, c[0x0][0x380] ;  /* 0x0000e000ff0a7b82 */ /* 0x000e700000000a00 */
[----:B------:R-:W0:Y:S01]  /*0060*/  LDC.64 R4, c[0x0][0x388] ;  /* 0x0000e200ff047b82 */ /* 0x000e220000000a00 */
[----:B--2---:R-:W-:-:S06]  /*0070*/  UIMAD UR4, UR4, UR5, URZ ;  /* 0x00000005040472a4 */ /* 0x004fcc000f8e02ff */
[----:B-1----:R-:W-:-:S04]  /*0080*/  IADD3 R9, P1, P2, R10, UR4, R3 ;  /* 0x000000040a097c10 */ /* 0x002fc8000fa3e003 */
[----:B------:R-:W-:Y:S02]  /*0090*/  IADD3.X R11, PT, PT, RZ, R11, RZ, P1, P2 ;  /* 0x0000000bff0b7210 */ /* 0x000fe40000fe44ff */
[----:B0-----:R-:W-:-:S04]  /*00a0*/  ISETP.GT.U32.AND P0, PT, R9, R4, PT ;  /* 0x000000040900720c */ /* 0x001fc80003f04070 */
[----:B------:R-:W-:-:S13]  /*00b0*/  ISETP.GT.U32.AND.EX P0, PT, R11, R5, PT, P0 ;  /* 0x000000050b00720c */ /* 0x000fda0003f04100 */
[----:B------:R-:W-:Y:S05]  /*00c0*/  @P0 EXIT ;  /* 0x000000000000094d */ /* 0x000fea0003800000 */
[----:B------:R-:W0:Y:S01]  /*00d0*/  LDCU UR40, c[0x3][0x144] ;  /* 0x00c02880ff2877ac */ /* 0x000e220008000800 */
[----:B------:R-:W1:Y:S01]  /*00e0*/  LDCU.64 UR76, c[0x0][0x358] ;  /* 0x00006b00ff4c77ac */ /* 0x000e620008000a00 */
[----:B0-----:R-:W-:-:S09]  /*00f0*/  UISETP.GE.AND UP0, UPT, UR40, 0xec, UPT ;  /* 0x000000ec2800788c */ /* 0x001fd2000bf06270 */
[----:B-1----:R-:W-:Y:S05]  /*0100*/  BRA.U !UP0, `(.L_x_0) ;  /* 0x0000000108247547 */ /* 0x002fea000b800000 */
[----:B------:R-:W0:Y:S01]  /*0110*/  S2R R0, SR_LANEID ;  /* 0x0000000000007919 */ /* 0x000e220000000000 */
[----:B------:R-:W1:Y:S08]  /*0120*/  REDUX.OR UR5, RZ ;  /* 0x00000000ff0573c4 */ /* 0x000e700000004000 */
[----:B------:R-:W2:Y:S01]  /*0130*/  LDC.64 R2, c[0x4][0x10] ;  /* 0x01000400ff027b82 */ /* 0x000ea20000000a00 */
[----:B------:R-:W-:-:S02]  /*0140*/  VOTEU.ANY UR4, UPT, PT ;  /* 0x0000000000047886 */ /* 0x000fc400038e0100 */
[----:B------:R-:W-:Y:S01]  /*0150*/  UFLO.U32 UR4, UR4 ;  /* 0x00000004000472bd */ /* 0x000fe200080e0000 */
[----:B-1----:R-:W-:-:S05]  /*0160*/  IMAD.U32 R5, RZ, RZ, UR5 ;  /* 0x00000005ff057e24 */ /* 0x002fca000f8e00ff */
[----:B0-----:R-:W-:-:S13]  /*0170*/  ISETP.EQ.U32.AND P0, PT, R0, UR4, PT ;  /* 0x0000000400007c0c */ /* 0x001fda000bf02070 */
[----:B--2---:R-:W-:Y:S01]  /*0180*/  @P0 ATOMG.E.OR.STRONG.GPU PT, RZ, desc[UR76][R2.64], R5 ;  /* 0x8000000502ff09a8 */ /* 0x004fe2000b1ef14c */
[----:B------:R-:W-:Y:S05]  /*0190*/  EXIT ;  /* 0x000000000000794d */ /* 0x000fea0003800000 */
.L_x_0:
[----:B------:R-:W0:Y:S01]  /*01a0*/  LDCU UR4, c[0x3][0x140] ;  /* 0x00c02800ff0477ac */ /* 0x000e220008000800 */
[----:B------:R-:W-:Y:S01]  /*01b0*/  BSSY B0, `(.L_x_1) ;  /* 0x00007b6000007945 */ /* 0x000fe20003800000 */
[----:B------:R-:W-:Y:S02]  /*01c0*/  IMAD.MOV.U32 R23, RZ, RZ, R9 ;  /* 0x000000ffff177224 */ /* 0x000fe400078e0009 */
[----:B------:R-:W-:Y:S01]  /*01d0*/  IMAD.MOV.U32 R21, RZ, RZ, R11 ;  /* 0x000000ffff157224 */ /* 0x000fe200078e000b */
[----:B0-----:R-:W-:-:S09]  /*01e0*/  UISETP.GE.AND UP0, UPT, UR4, 0x1, UPT ;  /* 0x000000010400788c */ /* 0x001fd2000bf06270 */
[----:B------:R-:W-:Y:S05]  /*01f0*/  BRA.U !UP0, `(.L_x_2) ;  /* 0x0000003d08e47547 */ /* 0x000fea000b800000 */
[----:B------:R-:W0:Y:S02]  /*0200*/  LDC.64 R2, c[0x4][0x10] ;  /* 0x01000400ff027b82 */ /* 0x000e240000000a00 */
[----:B0-----:R-:W2:Y:S02]  /*0210*/  ATOMG.E.OR.STRONG.GPU PT, R2, desc[UR76][R2.64], RZ ;  /* 0x800000ff020279a8 */ /* 0x001ea4000b1ef14c */
[----:B--2---:R-:W-:-:S13]  /*0220*/  ISETP.NE.AND P0, PT, R2, RZ, PT ;  /* 0x000000ff0200720c */ /* 0x004fda0003f05270 */
[----:B------:R-:W-:Y:S05]  /*0230*/  @P0 EXIT ;  /* 0x000000000000094d */ /* 0x000fea0003800000 */
.L_x_24:
[----:B------:R-:W0:Y:S02]  /*0240*/  LDC R0, c[0x3][0x144] ;  /* 0x00c05100ff007b82 */ /* 0x000e240000000800 */
[----:B0-----:R-:W-:-:S13]  /*0250*/  ISETP.NE.AND P0, PT, R0, RZ, PT ;  /* 0x000000ff0000720c */ /* 0x001fda0003f05270 */
[----:B------:R-:W-:Y:S05]  /*0260*/  @!P0 BRA `(.L_x_3) ;  /* 0x0000000000d48947 */ /* 0x000fea0003800000 */
[----:B------:R-:W0:Y:S01]  /*0270*/  LDC R2, c[0x3][0x144] ;  /* 0x00c05100ff027b82 */ /* 0x000e220000000800 */
[----:B------:R-:W-:Y:S01]  /*0280*/  ISETP.GT.U32.AND P0, PT, R0, RZ, PT ;  /* 0x000000ff0000720c */ /* 0x000fe20003f04070 */
[----:B------:R-:W-:Y:S02]  /*0290*/  IMAD.MOV.U32 R3, RZ, RZ, RZ ;  /* 0x000000ffff037224 */ /* 0x000fe400078e00ff */
[----:B------:R-:W-:Y:S01]  /*02a0*/  IMAD.MOV.U32 R10, RZ, RZ, RZ ;  /* 0x000000ffff0a7224 */ /* 0x000fe200078e00ff */
[----:B0-----:R-:W-:-:S04]  /*02b0*/  SHF.R.S32.HI R11, RZ, 0x1f, R2 ;  /* 0x0000001fff0b7819 */ /* 0x001fc80000011402 */
[----:B------:R-:W-:-:S13]  /*02c0*/  ISETP.GT.U32.AND.EX P0, PT, R11, RZ, PT, P0 ;  /* 0x000000ff0b00720c */ /* 0x000fda0003f04100 */
[----:B------:R-:W0:Y:S01]  /*02d0*/  @!P0 LDC.U8 R2, c[0x3][0x40] ;  /* 0x00c01000ff028b82 */ /* 0x000e220000000000 */
[----:B------:R-:W-:-:S05]  /*02e0*/  @!P0 IMAD.MOV.U32 R3, RZ, RZ, 0x1 ;  /* 0x00000001ff038424 */ /* 0x000fca00078e00ff */
[----:B------:R-:W-:Y:S02]  /*02f0*/  IADD3 R4, P3, PT, -R3, R0, RZ ;  /* 0x0000000003047210 */ /* 0x000fe40007f7e1ff */
[----:B------:R-:W-:Y:S02]  /*0300*/  ISETP.GT.U32.AND P2, PT, R0, R3, PT ;  /* 0x000000030000720c */ /* 0x000fe40003f44070 */
[----:B------:R-:W-:Y:S01]  /*0310*/  ISETP.LE.U32.AND P1, PT, R4, 0x3, PT ;  /* 0x000000030400780c */ /* 0x000fe20003f23070 */
[C---:B------:R-:W-:Y:S01]  /*0320*/  IMAD.X R4, R11.reuse, 0x1, ~R10, P3 ;  /* 0x000000010b047824 */ /* 0x040fe200018e0e0a */
[----:B------:R-:W-:-:S04]  /*0330*/  ISETP.GT.U32.AND.EX P2, PT, R11, R10, PT, P2 ;  /* 0x0000000a0b00720c */ /* 0x000fc80003f44120 */
[----:B------:R-:W-:Y:S01]  /*0340*/  ISETP.LE.U32.OR.EX P1, PT, R4, RZ, !P2, P1 ;  /* 0x000000ff0400720c */ /* 0x000fe20005723510 */
[----:B0-----:R0:W-:-:S12]  /*0350*/  @!P0 STL.U8 [R1+0x180], R2 ;  /* 0x0001800201008387 */ /* 0x0011d80000100000 */
[----:B------:R-:W-:Y:S05]  /*0360*/  @P1 BRA `(.L_x_4) ;  /* 0x0000000000441947 */ /* 0x000fea0003800000 */
[----:B------:R-:W-:Y:S02]  /*0370*/  IADD3 R8, P1, PT, R0, -0x3, RZ ;  /* 0xfffffffd00087810 */ /* 0x000fe40007f3e0ff */
[----:B------:R-:W-:Y:S02]  /*0380*/  PLOP3.LUT P0, PT, PT, PT, PT, 0x8, 0x80 ;  /* 0x000000000080781c */ /* 0x000fe40003f0e170 */
[----:B------:R-:W-:-:S11]  /*0390*/  IADD3.X R9, PT, PT, R11, -0x1, RZ, P1, !PT ;  /* 0xffffffff0b097810 */ /* 0x000fd60000ffe4ff */
.L_x_5:
[----:B0-----:R-:W0:Y:S01]  /*03a0*/  LDC.U8 R2, c[0x3][R3+0x40] ;  /* 0x00c0100003027b82 */ /* 0x001e220000000000 */
[----:B------:R-:W-:-:S07]  /*03b0*/  IMAD.IADD R7, R1, 0x1, R3 ;  /* 0x0000000101077824 */ /* 0x000fce00078e0203 */
[----:B------:R1:W2:Y:S08]  /*03c0*/  LDC.U8 R4, c[0x3][R3+0x41] ;  /* 0x00c0104003047b82 */ /* 0x0002b00000000000 */
[----:B------:R1:W3:Y:S08]  /*03d0*/  LDC.U8 R5, c[0x3][R3+0x42] ;  /* 0x00c0108003057b82 */ /* 0x0002f00000000000 */
[----:B------:R1:W4:Y:S01]  /*03e0*/  LDC.U8 R6, c[0x3][R3+0x43] ;  /* 0x00c010c003067b82 */ /* 0x0003220000000000 */
[----:B0-----:R0:W-:Y:S01]  /*03f0*/  STL.U8 [R7+0x180], R2 ;  /* 0x0001800207007387 */ /* 0x0011e20000100000 */
[----:B-1----:R-:W-:-:S03]  /*0400*/  IADD3 R3, P1, PT, R3, 0x4, RZ ;  /* 0x0000000403037810 */ /* 0x002fc60007f3e0ff */
[----:B--2---:R0:W-:Y:S02]  /*0410*/  STL.U8 [R7+0x181], R4 ;  /* 0x0001810407007387 */ /* 0x0041e40000100000 */
[----:B------:R-:W-:Y:S01]  /*0420*/  IMAD.X R10, RZ, RZ, R10, P1 ;  /* 0x000000ffff0a7224 */ /* 0x000fe200008e060a */
[----:B------:R-:W-:Y:S01]  /*0430*/  ISETP.GE.U32.AND P1, PT, R3, R8, PT ;  /* 0x000000080300720c */ /* 0x000fe20003f26070 */
[----:B---3--:R0:W-:Y:S03]  /*0440*/  STL.U8 [R7+0x182], R5 ;  /* 0x0001820507007387 */ /* 0x0081e60000100000 */
[----:B------:R-:W-:Y:S01]  /*0450*/  ISETP.GE.U32.AND.EX P1, PT, R10, R9, PT, P1 ;  /* 0x000000090a00720c */ /* 0x000fe20003f26110 */
[----:B----4-:R0:W-:-:S12]  /*0460*/  STL.U8 [R7+0x183], R6 ;  /* 0x0001830607007387 */ /* 0x0101d80000100000 */
[----:B------:R-:W-:Y:S05]  /*0470*/  @!P1 BRA `(.L_x_5) ;  /* 0xfffffffc00c89947 */ /* 0x000fea000383ffff */
.L_x_4:
[----:B0-----:R-:W-:Y:S02]  /*0480*/  IADD3 R2, P3, PT, -R3, R0, RZ ;  /* 0x0000000003027210 */ /* 0x001fe40007f7e1ff */
[----:B------:R-:W-:Y:S02]  /*0490*/  ISETP.GT.U32.AND P2, PT, R0, R3, PT ;  /* 0x000000030000720c */ /* 0x000fe40003f44070 */
[----:B------:R-:W-:Y:S01]  /*04a0*/  ISETP.LE.U32.AND P1, PT, R2, 0x1, PT ;  /* 0x000000010200780c */ /* 0x000fe20003f23070 */
[C---:B------:R-:W-:Y:S01]  /*04b0*/  IMAD.X R2, R11.reuse, 0x1, ~R10, P3 ;  /* 0x000000010b027824 */ /* 0x040fe200018e0e0a */
[----:B------:R-:W-:-:S04]  /*04c0*/  ISETP.GT.U32.AND.EX P2, PT, R11, R10, PT, P2 ;  /* 0x0000000a0b00720c */ /* 0x000fc80003f44120 */
[----:B------:R-:W-:-:S13]  /*04d0*/  ISETP.LE.U32.OR.EX P1, PT, R2, RZ, !P2, P1 ;  /* 0x000000ff0200720c */ /* 0x000fda0005723510 */
[----:B------:R-:W-:Y:S05]  /*04e0*/  @P1 BRA `(.L_x_6) ;  /* 0x0000000000201947 */ /* 0x000fea0003800000 */
[----:B------:R0:W1:Y:S01]  /*04f0*/  LDC.U8 R2, c[0x3][R3+0x40] ;  /* 0x00c0100003027b82 */ /* 0x0000620000000000 */
[----:B------:R-:W-:Y:S01]  /*0500*/  IMAD.IADD R5, R1, 0x1, R3 ;  /* 0x0000000101057824 */ /* 0x000fe200078e0203 */
[----:B------:R-:W-:-:S06]  /*0510*/  PLOP3.LUT P0, PT, PT, PT, PT, 0x8, 0x80 ;  /* 0x000000000080781c */ /* 0x000fcc0003f0e170 */
[----:B------:R0:W2:Y:S02]  /*0520*/  LDC.U8 R4, c[0x3][R3+0x41] ;  /* 0x00c0104003047b82 */ /* 0x0000a40000000000 */
[----:B0-----:R-:W-:-:S05]  /*0530*/  IADD3 R3, P1, PT, R3, 0x2, RZ ;  /* 0x0000000203037810 */ /* 0x001fca0007f3e0ff */
[----:B------:R-:W-:Y:S01]  /*0540*/  IMAD.X R10, RZ, RZ, R10, P1 ;  /* 0x000000ffff0a7224 */ /* 0x000fe200008e060a */
[----:B-1----:R0:W-:Y:S04]  /*0550*/  STL.U8 [R5+0x180], R2 ;  /* 0x0001800205007387 */ /* 0x0021e80000100000 */
[----:B--2---:R0:W-:Y:S03]  /*0560*/  STL.U8 [R5+0x181], R4 ;  /* 0x0001810405007387 */ /* 0x0041e60000100000 */
.L_x_6:
[----:B------:R-:W-:-:S04]  /*0570*/  ISETP.LT.U32.AND P1, PT, R3, R0, PT ;  /* 0x000000000300720c */ /* 0x000fc80003f21070 */
[----:B------:R-:W-:-:S13]  /*0580*/  ISETP.LT.U32.OR.EX P0, PT, R10, R11, P0, P1 ;  /* 0x0000000b0a00720c */ /* 0x000fda0000701510 */
[----:B0-----:R-:W0:Y:S01]  /*0590*/  @P0 LDC.U8 R2, c[0x3][R3+0x40] ;  /* 0x00c0100003020b82 */ /* 0x001e220000000000 */
[----:B------:R-:W-:-:S05]  /*05a0*/  @P0 IMAD.IADD R5, R1, 0x1, R3 ;  /* 0x0000000101050824 */ /* 0x000fca00078e0203 */
[----:B0-----:R0:W-:Y:S02]  /*05b0*/  @P0 STL.U8 [R5+0x180], R2 ;  /* 0x0001800205000387 */ /* 0x0011e40000100000 */
.L_x_3:
[----:B------:R-:W-:Y:S01]  /*05c0*/  BSSY.RECONVERGENT B1, `(.L_x_7) ;  /* 0x0000019000017945 */ /* 0x000fe20003800200 */
[----:B0-----:R-:W-:Y:S02]  /*05d0*/  IMAD.MOV.U32 R2, RZ, RZ, RZ ;  /* 0x000000ffff027224 */ /* 0x001fe400078e00ff */
[----:B------:R-:W-:Y:S02]  /*05e0*/  IMAD.MOV.U32 R11, RZ, RZ, R23 ;  /* 0x000000ffff0b7224 */ /* 0x000fe400078e0017 */
[----:B------:R-:W-:-:S07]  /*05f0*/  IMAD.MOV.U32 R13, RZ, RZ, R21 ;  /* 0x000000ffff0d7224 */ /* 0x000fce00078e0015 */
.L_x_8:
[----:B0-----:R-:W-:-:S04]  /*0600*/  IMAD.WIDE.U32 R4, R13, -0x33333333, RZ ;  /* 0xcccccccd0d047825 */ /* 0x001fc800078e00ff */
[----:B------:R-:W-:Y:S02]  /*0610*/  VIADD R15, R2, 0x1 ;  /* 0x00000001020f7836 */ /* 0x000fe40000000000 */
[----:B------:R-:W-:-:S04]  /*0620*/  IMAD.WIDE.U32 R6, P0, R11, -0x33333334, R4 ;  /* 0xcccccccc0b067825 */ /* 0x000fc80007800004 */
[----:B------:R-:W-:-:S04]  /*0630*/  IMAD.WIDE.U32 R4, R11, -0x33333333, RZ ;  /* 0xcccccccd0b047825 */ /* 0x000fc800078e00ff */
[----:B------:R-:W-:Y:S01]  /*0640*/  IMAD.X R9, RZ, RZ, RZ, P0 ;  /* 0x000000ffff097224 */ /* 0x000fe200000e06ff */
[----:B------:R-:W-:Y:S01]  /*0650*/  IADD3 RZ, P0, PT, R5, R6, RZ ;  /* 0x0000000605ff7210 */ /* 0x000fe20007f1e0ff */
[----:B------:R-:W-:-:S04]  /*0660*/  IMAD.MOV.U32 R8, RZ, RZ, R7 ;  /* 0x000000ffff087224 */ /* 0x000fc800078e0007 */
[----:B------:R-:W-:Y:S01]  /*0670*/  IMAD.WIDE.U32.X R4, R13, -0x33333334, R8, P0 ;  /* 0xcccccccc0d047825 */ /* 0x000fe200000e0408 */
[----:B------:R-:W-:-:S04]  /*0680*/  ISETP.GT.U32.AND P0, PT, R11, 0x9, PT ;  /* 0x000000090b00780c */ /* 0x000fc80003f04070 */
[--C-:B------:R-:W-:Y:S01]  /*0690*/  SHF.R.U64 R6, R4, 0x3, R5.reuse ;  /* 0x0000000304067819 */ /* 0x100fe20000001205 */
[--C-:B------:R-:W-:Y:S01]  /*06a0*/  IMAD.IADD R4, R1, 0x1, R2.reuse ;  /* 0x0000000101047824 */ /* 0x100fe200078e0202 */
[----:B------:R-:W-:Y:S02]  /*06b0*/  ISETP.GT.U32.AND.EX P0, PT, R13, RZ, PT, P0 ;  /* 0x000000ff0d00720c */ /* 0x000fe40003f04100 */
[----:B------:R-:W-:Y:S01]  /*06c0*/  SHF.R.U32.HI R7, RZ, 0x3, R5 ;  /* 0x00000003ff077819 */ /* 0x000fe20000011605 */
[----:B------:R-:W-:Y:S02]  /*06d0*/  IMAD R3, R6, -0xa, R11 ;  /* 0xfffffff606037824 */ /* 0x000fe400078e020b */
[----:B------:R-:W-:Y:S02]  /*06e0*/  IMAD.MOV.U32 R5, RZ, RZ, R2 ;  /* 0x000000ffff057224 */ /* 0x000fe400078e0002 */
[----:B------:R-:W-:Y:S02]  /*06f0*/  VIADD R3, R3, 0x30 ;  /* 0x0000003003037836 */ /* 0x000fe40000000000 */
[----:B------:R-:W-:-:S02]  /*0700*/  IMAD.MOV.U32 R2, RZ, RZ, R15 ;  /* 0x000000ffff027224 */ /* 0x000fc400078e000f */
[----:B------:R-:W-:Y:S01]  /*0710*/  IMAD.MOV.U32 R13, RZ, RZ, R7 ;  /* 0x000000ffff0d7224 */ /* 0x000fe200078e0007 */
[----:B------:R0:W-:Y:S01]  /*0720*/  STL.U8 [R4+0x280], R3 ;  /* 0x0002800304007387 */ /* 0x0001e20000100000 */
[----:B------:R-:W-:Y:S01]  /*0730*/  IMAD.MOV.U32 R11, RZ, RZ, R6 ;  /* 0x000000ffff0b7224 */ /* 0x000fe200078e0006 */
[----:B------:R-:W-:Y:S06]  /*0740*/  @P0 BRA `(.L_x_8) ;  /* 0xfffffffc00ac0947 */ /* 0x000fec000383ffff */
[----:B------:R-:W-:Y:S05]  /*0750*/  BSYNC.RECONVERGENT B1 ;  /* 0x0000000000017941 */ /* 0x000fea0003800200 */
.L_x_7:
[----:B------:R-:W-:Y:S01]  /*0760*/  ISETP.GE.U32.AND P0, PT, R5, 0x3, PT ;  /* 0x000000030500780c */ /* 0x000fe20003f06070 */
[----:B------:R-:W-:Y:S01]  /*0770*/  BSSY.RECONVERGENT B1, `(.L_x_9) ;  /* 0x0000019000017945 */ /* 0x000fe20003800200 */
[----:B------:R-:W-:Y:S01]  /*0780*/  LOP3.LUT R10, R15, 0x3, RZ, 0xc0, !PT ;  /* 0x000000030f0a7812 */ /* 0x000fe200078ec0ff */
[----:B------:R-:W-:-:S03]  /*0790*/  IMAD.MOV.U32 R2, RZ, RZ, RZ ;  /* 0x000000ffff027224 */ /* 0x000fc600078e00ff */
[----:B------:R-:W-:-:S07]  /*07a0*/  ISETP.NE.AND P1, PT, R10, RZ, PT ;  /* 0x000000ff0a00720c */ /* 0x000fce0003f25270 */
[----:B------:R-:W-:Y:S06]  /*07b0*/  @!P0 BRA `(.L_x_10) ;  /* 0x0000000000508947 */ /* 0x000fec0003800000 */
[----:B------:R-:W-:Y:S01]  /*07c0*/  LOP3.LUT R2, R15, 0xfffffffc, RZ, 0xc0, !PT ;  /* 0xfffffffc0f027812 */ /* 0x000fe200078ec0ff */
[----:B0-----:R-:W-:-:S07]  /*07d0*/  IMAD.MOV.U32 R3, RZ, RZ, RZ ;  /* 0x000000ffff037224 */ /* 0x001fce00078e00ff */
.L_x_11:
[----:B-1----:R-:W-:-:S04]  /*07e0*/  IMAD.IADD R4, R5, 0x1, -R3 ;  /* 0x0000000105047824 */ /* 0x002fc800078e0a03 */
[----:B------:R-:W-:-:S06]  /*07f0*/  IMAD.IADD R7, R1, 0x1, R4 ;  /* 0x0000000101077824 */ /* 0x000fcc00078e0204 */
[----:B------:R-:W2:Y:S01]  /*0800*/  LDL.U8 R7, [R7+0x280] ;  /* 0x0002800007077983 */ /* 0x000ea20000100000 */
[-C--:B------:R-:W-:Y:S02]  /*0810*/  LOP3.LUT R6, RZ, R3.reuse, RZ, 0x33, !PT ;  /* 0x00000003ff067212 */ /* 0x080fe400078e33ff */
[C---:B------:R-:W-:Y:S02]  /*0820*/  IADD3 R9, PT, PT, R1.reuse, R3, R0 ;  /* 0x0000000301097210 */ /* 0x040fe40007ffe000 */
[----:B------:R-:W-:-:S03]  /*0830*/  IADD3 R6, PT, PT, R1, R6, R5 ;  /* 0x0000000601067210 */ /* 0x000fc60007ffe005 */
[----:B--2---:R1:W-:Y:S04]  /*0840*/  STL.U8 [R9+0x180], R7 ;  /* 0x0001800709007387 */ /* 0x0043e80000100000 */
[----:B------:R-:W2:Y:S01]  /*0850*/  LDL.U8 R6, [R6+0x280] ;  /* 0x0002800006067983 */ /* 0x000ea20000100000 */
[C-C-:B------:R-:W-:Y:S02]  /*0860*/  IADD3 R8, PT, PT, R1.reuse, -0x2, R4.reuse ;  /* 0xfffffffe01087810 */ /* 0x140fe40007ffe004 */
[----:B------:R-:W-:Y:S01]  /*0870*/  IADD3 R4, PT, PT, R1, -0x3, R4 ;  /* 0xfffffffd01047810 */ /* 0x000fe20007ffe004 */
[----:B--2---:R1:W-:Y:S04]  /*0880*/  STL.U8 [R9+0x181], R6 ;  /* 0x0001810609007387 */ /* 0x0043e80000100000 */
[----:B------:R-:W2:Y:S04]  /*0890*/  LDL.U8 R8, [R8+0x280] ;  /* 0x0002800008087983 */ /* 0x000ea80000100000 */
[----:B--2---:R1:W-:Y:S04]  /*08a0*/  STL.U8 [R9+0x182], R8 ;  /* 0x0001820809007387 */ /* 0x0043e80000100000 */
[----:B------:R-:W2:Y:S01]  /*08b0*/  LDL.U8 R4, [R4+0x280] ;  /* 0x0002800004047983 */ /* 0x000ea20000100000 */
[----:B------:R-:W-:-:S05]  /*08c0*/  VIADD R3, R3, 0x4 ;  /* 0x0000000403037836 */ /* 0x000fca0000000000 */
[----:B------:R-:W-:Y:S01]  /*08d0*/  ISETP.NE.AND P0, PT, R3, R2, PT ;  /* 0x000000020300720c */ /* 0x000fe20003f05270 */
[----:B--2---:R1:W-:-:S12]  /*08e0*/  STL.U8 [R9+0x183], R4 ;  /* 0x0001830409007387 */ /* 0x0043d80000100000 */
[----:B------:R-:W-:Y:S05]  /*08f0*/  @P0 BRA `(.L_x_11) ;  /* 0xfffffffc00b80947 */ /* 0x000fea000383ffff */
.L_x_10:
[----:B------:R-:W-:Y:S05]  /*0900*/  BSYNC.RECONVERGENT B1 ;  /* 0x0000000000017941 */ /* 0x000fea0003800200 */
.L_x_9:
[----:B------:R-:W-:Y:S04]  /*0910*/  BSSY.RECONVERGENT B1, `(.L_x_12) ;  /* 0x0000012000017945 */ /* 0x000fe80003800200 */
[----:B------:R-:W-:Y:S05]  /*0920*/  @!P1 BRA `(.L_x_13) ;  /* 0x0000000000409947 */ /* 0x000fea0003800000 */
[----:B01----:R-:W-:-:S04]  /*0930*/  IMAD.IADD R4, R5, 0x1, -R2 ;  /* 0x0000000105047824 */ /* 0x003fc800078e0a02 */
[----:B------:R-:W-:-:S06]  /*0940*/  IMAD.IADD R3, R1, 0x1, R4 ;  /* 0x0000000101037824 */ /* 0x000fcc00078e0204 */
[----:B------:R-:W2:Y:S01]  /*0950*/  LDL.U8 R3, [R3+0x280] ;  /* 0x0002800003037983 */ /* 0x000ea20000100000 */
[----:B------:R-:W-:Y:S02]  /*0960*/  IADD3 R7, PT, PT, R1, R2, R0 ;  /* 0x0000000201077210 */ /* 0x000fe40007ffe000 */
[----:B------:R-:W-:-:S03]  /*0970*/  ISETP.NE.AND P0, PT, R10, 0x1, PT ;  /* 0x000000010a00780c */ /* 0x000fc60003f05270 */
[----:B--2---:R2:W-:Y:S10]  /*0980*/  STL.U8 [R7+0x180], R3 ;  /* 0x0001800307007387 */ /* 0x0045f40000100000 */
[----:B------:R-:W-:Y:S05]  /*0990*/  @!P0 BRA `(.L_x_13) ;  /* 0x0000000000248947 */ /* 0x000fea0003800000 */
[----:B------:R-:W-:-:S04]  /*09a0*/  LOP3.LUT R2, RZ, R2, RZ, 0x33, !PT ;  /* 0x00000002ff027212 */ /* 0x000fc800078e33ff */
[----:B------:R-:W-:-:S06]  /*09b0*/  IADD3 R2, PT, PT, R1, R2, R5 ;  /* 0x0000000201027210 */ /* 0x000fcc0007ffe005 */
[----:B------:R-:W3:Y:S01]  /*09c0*/  LDL.U8 R2, [R2+0x280] ;  /* 0x0002800002027983 */ /* 0x000ee20000100000 */
[----:B------:R-:W-:-:S03]  /*09d0*/  ISETP.NE.AND P0, PT, R10, 0x2, PT ;  /* 0x000000020a00780c */ /* 0x000fc60003f05270 */
[----:B---3--:R3:W-:Y:S10]  /*09e0*/  STL.U8 [R7+0x181], R2 ;  /* 0x0001810207007387 */ /* 0x0087f40000100000 */
[----:B------:R-:W-:Y:S05]  /*09f0*/  @!P0 BRA `(.L_x_13) ;  /* 0x00000000000c8947 */ /* 0x000fea0003800000 */
[----:B---3--:R-:W-:-:S06]  /*0a00*/  IADD3 R2, PT, PT, R1, -0x2, R4 ;  /* 0xfffffffe01027810 */ /* 0x008fcc0007ffe004 */
[----:B------:R-:W3:Y:S04]  /*0a10*/  LDL.U8 R2, [R2+0x280] ;  /* 0x0002800002027983 */ /* 0x000ee80000100000 */
[----:B---3--:R4:W-:Y:S02]  /*0a20*/  STL.U8 [R7+0x182], R2 ;  /* 0x0001820207007387 */ /* 0x0089e40000100000 */
.L_x_13:
[----:B------:R-:W-:Y:S05]  /*0a30*/  BSYNC.RECONVERGENT B1 ;  /* 0x0000000000017941 */ /* 0x000fea0003800200 */
.L_x_12:
[----:B01----:R-:W-:Y:S01]  /*0a40*/  IMAD.IADD R4, R15, 0x1, R0 ;  /* 0x000000010f047824 */ /* 0x003fe200078e0200 */
[----:B------:R-:W-:Y:S01]  /*0a50*/  BSSY.RECONVERGENT B1, `(.L_x_14) ;  /* 0x0000015000017945 */ /* 0x000fe20003800200 */
[----:B------:R-:W-:Y:S02]  /*0a60*/  IMAD.MOV.U32 R10, RZ, RZ, 0x80 ;  /* 0x00000080ff0a7424 */ /* 0x000fe400078e00ff */
[C---:B------:R-:W-:Y:S01]  /*0a70*/  VIADD R0, R4.reuse, 0x1 ;  /* 0x0000000104007836 */ /* 0x040fe20000000000 */
[----:B------:R-:W-:Y:S01]  /*0a80*/  ISETP.NE.AND P0, PT, R4, RZ, PT ;  /* 0x000000ff0400720c */ /* 0x000fe20003f05270 */
[--C-:B--234-:R-:W-:Y:S01]  /*0a90*/  IMAD.IADD R7, R1, 0x1, R4.reuse ;  /* 0x0000000101077824 */ /* 0x11cfe200078e0204 */
[--C-:B------:R-:W-:Y:S01]  /*0aa0*/  SHF.R.S32.HI R11, RZ, 0x1f, R4.reuse ;  /* 0x0000001fff0b7819 */ /* 0x100fe20000011404 */
[----:B------:R-:W-:Y:S01]  /*0ab0*/  IMAD.MOV.U32 R3, RZ, RZ, R4 ;  /* 0x000000ffff037224 */ /* 0x000fe200078e0004 */
[----:B------:R-:W-:Y:S02]  /*0ac0*/  LOP3.LUT R2, R0, 0x8000003f, RZ, 0xc0, !PT ;  /* 0x8000003f00027812 */ /* 0x000fe400078ec0ff */
[----:B------:R-:W-:-:S02]  /*0ad0*/  SHF.R.U32.HI R9, RZ, 0x18, R11 ;  /* 0x00000018ff097819 */ /* 0x000fc4000001160b */
[----:B------:R-:W-:-:S05]  /*0ae0*/  ISETP.NE.AND P1, PT, R2, 0x38, PT ;  /* 0x000000380200780c */ /* 0x000fca0003f25270 */
[----:B------:R-:W-:Y:S08]  /*0af0*/  @!P0 BRA `(.L_x_15) ;  /* 0x0000000000288947 */ /* 0x000ff00003800000 */
[----:B------:R-:W-:Y:S02]  /*0b00*/  IMAD.MOV.U32 R2, RZ, RZ, RZ ;  /* 0x000000ffff027224 */ /* 0x000fe400078e00ff */
[----:B------:R-:W-:-:S07]  /*0b10*/  IMAD.MOV.U32 R8, RZ, RZ, RZ ;  /* 0x000000ffff087224 */ /* 0x000fce00078e00ff */
.L_x_16:
[----:B0-----:R-:W-:-:S05]  /*0b20*/  IMAD.IADD R6, R1, 0x1, R2 ;  /* 0x0000000101067824 */ /* 0x001fca00078e0202 */
[----:B------:R-:W2:Y:S01]  /*0b30*/  LDL.U8 R5, [R6+0x180] ;  /* 0x0001800006057983 */ /* 0x000ea20000100000 */
[----:B------:R-:W-:-:S05]  /*0b40*/  IADD3 R2, P0, PT, R2, 0x1, RZ ;  /* 0x0000000102027810 */ /* 0x000fca0007f1e0ff */
[----:B------:R-:W-:Y:S01]  /*0b50*/  IMAD.X R8, RZ, RZ, R8, P0 ;  /* 0x000000ffff087224 */ /* 0x000fe200000e0608 */
[----:B------:R-:W-:-:S04]  /*0b60*/  ISETP.GE.U32.AND P0, PT, R2, R4, PT ;  /* 0x000000040200720c */ /* 0x000fc80003f06070 */
[----:B------:R-:W-:Y:S01]  /*0b70*/  ISETP.GE.U32.AND.EX P0, PT, R8, R11, PT, P0 ;  /* 0x0000000b0800720c */ /* 0x000fe20003f06100 */
[----:B--2---:R0:W-:-:S12]  /*0b80*/  STL.U8 [R6], R5 ;  /* 0x0000000506007387 */ /* 0x0041d80000100000 */
[----:B------:R-:W-:Y:S05]  /*0b90*/  @!P0 BRA `(.L_x_16) ;  /* 0xfffffffc00e08947 */ /* 0x000fea000383ffff */
.L_x_15:
[----:B------:R-:W-:Y:S05]  /*0ba0*/  BSYNC.RECONVERGENT B1 ;  /* 0x0000000000017941 */ /* 0x000fea0003800200 */
.L_x_14:
[----:B------:R1:W-:Y:S01]  /*0bb0*/  STL.U8 [R7], R10 ;  /* 0x0000000a07007387 */ /* 0x0003e20000100000 */
[----:B------:R-:W-:Y:S04]  /*0bc0*/  BSSY.RECONVERGENT B1, `(.L_x_17) ;  /* 0x000000b000017945 */ /* 0x000fe80003800200 */
[----:B------:R-:W-:Y:S05]  /*0bd0*/  @!P1 BRA `(.L_x_18) ;  /* 0x0000000000249947 */ /* 0x000fea0003800000 */
[----:B------:R-:W-:Y:S01]  /*0be0*/  BSSY.RECONVERGENT B2, `(.L_x_18) ;  /* 0x0000008000027945 */ /* 0x000fe20003800200 */
.L_x_19:
[--C-:B0-----:R-:W-:Y:S02]  /*0bf0*/  IMAD.IADD R5, R1, 0x1, R0.reuse ;  /* 0x0000000101057824 */ /* 0x101fe400078e0200 */
[----:B------:R-:W-:Y:S02]  /*0c00*/  IMAD.MOV.U32 R3, RZ, RZ, R0 ;  /* 0x000000ffff037224 */ /* 0x000fe400078e0000 */
[----:B------:R-:W-:Y:S01]  /*0c10*/  VIADD R0, R0, 0x1 ;  /* 0x0000000100007836 */ /* 0x000fe20000000000 */
[----:B------:R2:W-:Y:S04]  /*0c20*/  STL.U8 [R5], RZ ;  /* 0x000000ff05007387 */ /* 0x0005e80000100000 */
[----:B------:R-:W-:-:S04]  /*0c30*/  LOP3.LUT R2, R0, 0x8000003f, RZ, 0xc0, !PT ;  /* 0x8000003f00027812 */ /* 0x000fc800078ec0ff */
[----:B------:R-:W-:-:S13]  /*0c40*/  ISETP.NE.AND P0, PT, R2, 0x38, PT ;  /* 0x000000380200780c */ /* 0x000fda0003f05270 */
[----:B--2---:R-:W-:Y:S05]  /*0c50*/  @P0 BRA `(.L_x_19) ;  /* 0xfffffffc00e40947 */ /* 0x004fea000383ffff */
[----:B------:R-:W-:Y:S05]  /*0c60*/  BSYNC.RECONVERGENT B2 ;  /* 0x0000000000027941 */ /* 0x000fea0003800200 */
.L_x_18:
[----:B------:R-:W-:Y:S05]  /*0c70*/  BSYNC.RECONVERGENT B1 ;  /* 0x0000000000017941 */ /* 0x000fea0003800200 */
.L_x_17:
[----:B------:R-:W-:Y:S01]  /*0c80*/  IMAD.IADD R13, R1, 0x1, R0 ;  /* 0x00000001010d7824 */ /* 0x000fe200078e0200 */
[C-C-:B------:R-:W-:Y:S01]  /*0c90*/  SHF.R.U64 R2, R4.reuse, 0x1d, R11.reuse ;  /* 0x0000001d04027819 */ /* 0x140fe2000000120b */
[----:B------:R-:W-:Y:S01]  /*0ca0*/  BSSY.RECONVERGENT B1, `(.L_x_20) ;  /* 0x000027d000017945 */ /* 0x000fe20003800200 */
[C-C-:B0-----:R-:W-:Y:S01]  /*0cb0*/  SHF.R.U64 R6, R4.reuse, 0x15, R11.reuse ;  /* 0x0000001504067819 */ /* 0x141fe2000000120b */
[----:B------:R-:W-:Y:S01]  /*0cc0*/  IMAD.MOV.U32 R25, RZ, RZ, 0x10325476 ;  /* 0x10325476ff197424 */ /* 0x000fe200078e00ff */
[C-C-:B------:R-:W-:Y:S01]  /*0cd0*/  SHF.R.U64 R5, R4.reuse, 0xd, R11.reuse ;  /* 0x0000000d04057819 */ /* 0x140fe2000000120b */
[----:B------:R-:W-:Y:S01]  /*0ce0*/  STL.U8 [R13+0x7], R9 ;  /* 0x000007090d007387 */ /* 0x000fe20000100000 */
[C-C-:B------:R-:W-:Y:S01]  /*0cf0*/  SHF.R.U64 R0, R4.reuse, 0x5, R11.reuse ;  /* 0x0000000504007819 */ /* 0x140fe2000000120b */
[----:B------:R-:W-:Y:S01]  /*0d00*/  IMAD.SHL.U32 R4, R4, 0x8, RZ ;  /* 0x0000000804047824 */ /* 0x000fe200078e00ff */
[--C-:B------:R-:W-:Y:S01]  /*0d10*/  SHF.R.U32.HI R8, RZ, 0x10, R11.reuse ;  /* 0x00000010ff087819 */ /* 0x100fe2000001160b */
[----:B------:R-:W-:Y:S01]  /*0d20*/  STL.U8 [R13+0x3], R6 ;  /* 0x000003060d007387 */ /* 0x000fe20000100000 */
[----:B-1----:R-:W-:Y:S01]  /*0d30*/  SHF.R.U32.HI R7, RZ, 0x8, R11 ;  /* 0x00000008ff077819 */ /* 0x002fe2000001160b */
[----:B------:R-:W-:Y:S01]  /*0d40*/  IMAD.MOV.U32 R14, RZ, RZ, -0x67452302 ;  /* 0x98badcfeff0e7424 */ /* 0x000fe200078e00ff */
[----:B------:R-:W-:Y:S01]  /*0d50*/  ISETP.GE.AND P0, PT, R3, -0x8, PT ;  /* 0xfffffff80300780c */ /* 0x000fe20003f06270 */
[----:B------:R-:W-:Y:S01]  /*0d60*/  STL.U8 [R13+0x6], R8 ;  /* 0x000006080d007387 */ /* 0x000fe20000100000 */
[----:B------:R-:W-:-:S03]  /*0d70*/  IMAD.MOV.U32 R27, RZ, RZ, -0x10325477 ;  /* 0xefcdab89ff1b7424 */ /* 0x000fc600078e00ff */
[----:B------:R-:W-:Y:S04]  /*0d80*/  STL.U8 [R13+0x5], R7 ;  /* 0x000005070d007387 */ /* 0x000fe80000100000 */
[----:B------:R-:W-:Y:S04]  /*0d90*/  STL.U8 [R13+0x2], R5 ;  /* 0x000002050d007387 */ /* 0x000fe80000100000 */
[----:B------:R-:W-:Y:S04]  /*0da0*/  STL.U8 [R13+0x1], R0 ;  /* 0x000001000d007387 */ /* 0x000fe80000100000 */
[----:B------:R-:W-:Y:S04]  /*0db0*/  STL.U8 [R13], R4 ;  /* 0x000000040d007387 */ /* 0x000fe80000100000 */
[----:B------:R0:W-:Y:S02]  /*0dc0*/  STL.U8 [R13+0x4], R2 ;  /* 0x000004020d007387 */ /* 0x0001e40000100000 */
[----:B0-----:R-:W-:Y:S01]  /*0dd0*/  IMAD.MOV.U32 R2, RZ, RZ, 0x67452301 ;  /* 0x67452301ff027424 */ /* 0x001fe200078e00ff */
[----:B------:R-:W-:Y:S06]  /*0de0*/  @!P0 BRA `(.L_x_21) ;  /* 0x0000002400a08947 */ /* 0x000fec0003800000 */
[----:B------:R-:W-:Y:S02]  /*0df0*/  IMAD.MOV.U32 R2, RZ, RZ, 0x67452301 ;  /* 0x67452301ff027424 */ /* 0x000fe400078e00ff */
[----:B------:R-:W-:Y:S02]  /*0e00*/  IMAD.MOV.U32 R27, RZ, RZ, -0x10325477 ;  /* 0xefcdab89ff1b7424 */ /* 0x000fe400078e00ff */
[----:B------:R-:W-:Y:S02]  /*0e10*/  IMAD.MOV.U32 R14, RZ, RZ, -0x67452302 ;  /* 0x98badcfeff0e7424 */ /* 0x000fe400078e00ff */
[----:B------:R-:W-:Y:S02]  /*0e20*/  IMAD.MOV.U32 R25, RZ, RZ, 0x10325476 ;  /* 0x10325476ff197424 */ /* 0x000fe400078e00ff */
[----:B------:R-:W-:-:S07]  /*0e30*/  IMAD.MOV.U32 R0, RZ, RZ, RZ ;  /* 0x000000ffff007224 */ /* 0x000fce00078e00ff */
.L_x_22:
[----:B------:R-:W-:Y:S01]  /*0e40*/  IMAD.IADD R15, R1, 0x1, R0 ;  /* 0x00000001010f7824 */ /* 0x000fe200078e0200 */
[----:B------:R-:W0:Y:S04]  /*0e50*/  LDCU.64 UR8, c[0x3][0x148] ;  /* 0x00c02900ff0877ac */ /* 0x000e280008000a00 */
[----:B------:R-:W2:Y:S01]  /*0e60*/  LDL.128 R8, [R15] ;  /* 0x000000000f087983 */ /* 0x000ea20000100c00 */
[----:B------:R-:W1:Y:S01]  /*0e70*/  LDCU.128 UR4, c[0x3][0x240] ;  /* 0x00c04800ff0477ac */ /* 0x000e620008000c00 */
[----:B------:R-:W3:Y:S01]  /*0e80*/  LDCU.128 UR12, c[0x3][0x250] ;  /* 0x00c04a00ff0c77ac */ /* 0x000ee20008000c00 */
[----:B------:R-:W4:Y:S01]  /*0e90*/  LDCU.128 UR16, c[0x3][0x260] ;  /* 0x00c04c00ff1077ac */ /* 0x000f220008000c00 */
[C---:B--2---:R-:W-:Y:S02]  /*0ea0*/  PRMT R4, R11.reuse, 0x7771, RZ ;  /* 0x000077710b047816 */ /* 0x044fe400000000ff */
[----:B------:R-:W-:-:S02]  /*0eb0*/  PRMT R7, R11, 0x7770, RZ ;  /* 0x000077700b077816 */ /* 0x000fc400000000ff */
[C---:B------:R-:W-:Y:S02]  /*0ec0*/  PRMT R5, R10.reuse, 0x7771, RZ ;  /* 0x000077710a057816 */ /* 0x040fe400000000ff */
[----:B------:R-:W-:Y:S02]  /*0ed0*/  PRMT R6, R10, 0x7770, RZ ;  /* 0x000077700a067816 */ /* 0x000fe400000000ff */
[----:B------:R-:W-:Y:S02]  /*0ee0*/  PRMT R13, R7, 0x6540, R4 ;  /* 0x00006540070d7816 */ /* 0x000fe40000000004 */
[----:B------:R-:W-:Y:S02]  /*0ef0*/  PRMT R12, R6, 0x6540, R5 ;  /* 0x00006540060c7816 */ /* 0x000fe40000000005 */
[----:B------:R-:W-:Y:S02]  /*0f00*/  PRMT R4, R11, 0x7772, RZ ;  /* 0x000077720b047816 */ /* 0x000fe400000000ff */
[----:B------:R-:W-:-:S02]  /*0f10*/  PRMT R5, R10, 0x7772, RZ ;  /* 0x000077720a057816 */ /* 0x000fc400000000ff */
[C---:B------:R-:W-:Y:S01]  /*0f20*/  PRMT R6, R9.reuse, 0x7771, RZ ;  /* 0x0000777109067816 */ /* 0x040fe200000000ff */
[----:B------:R-:W-:Y:S01]  /*0f30*/  IMAD.U32 R16, R4, 0x10000, RZ ;  /* 0x0001000004107824 */ /* 0x000fe200078e00ff */
[----:B------:R-:W-:Y:S01]  /*0f40*/  PRMT R4, R9, 0x7772, RZ ;  /* 0x0000777209047816 */ /* 0x000fe200000000ff */
[----:B------:R-:W-:Y:S01]  /*0f50*/  IMAD.U32 R5, R5, 0x10000, RZ ;  /* 0x0001000005057824 */ /* 0x000fe200078e00ff */
[----:B------:R-:W-:Y:S02]  /*0f60*/  PRMT R7, R9, 0x7770, RZ ;  /* 0x0000777009077816 */ /* 0x000fe400000000ff */
[----:B------:R-:W-:Y:S02]  /*0f70*/  PRMT R11, R11, 0x7773, RZ ;  /* 0x000077730b0b7816 */ /* 0x000fe400000000ff */
[----:B------:R-:W-:Y:S01]  /*0f80*/  LOP3.LUT R12, R12, 0xff0000, R5, 0xf8, !PT ;  /* 0x00ff00000c0c7812 */ /* 0x000fe200078ef805 */
[----:B------:R-:W-:Y:S01]  /*0f90*/  IMAD.U32 R5, R4, 0x10000, RZ ;  /* 0x0001000004057824 */ /* 0x000fe200078e00ff */
[----:B------:R-:W-:-:S02]  /*0fa0*/  PRMT R6, R7, 0x6540, R6 ;  /* 0x0000654007067816 */ /* 0x000fc40000000006 */
[----:B------:R-:W-:Y:S02]  /*0fb0*/  PRMT R10, R10, 0x7773, RZ ;  /* 0x000077730a0a7816 */ /* 0x000fe400000000ff */
[----:B------:R-:W-:Y:S02]  /*0fc0*/  PRMT R9, R9, 0x7773, RZ ;  /* 0x0000777309097816 */ /* 0x000fe400000000ff */
[----:B------:R-:W-:Y:S01]  /*0fd0*/  LOP3.LUT R5, R6, 0xff0000, R5, 0xf8, !PT ;  /* 0x00ff000006057812 */ /* 0x000fe200078ef805 */
[----:B------:R-:W-:Y:S01]  /*0fe0*/  IMAD.SHL.U32 R6, R11, 0x1000000, RZ ;  /* 0x010000000b067824 */ /* 0x000fe200078e00ff */
[----:B------:R-:W-:Y:S01]  /*0ff0*/  LOP3.LUT R13, R13, 0xff0000, R16, 0xf8, !PT ;  /* 0x00ff00000d0d7812 */ /* 0x000fe200078ef810 */
[----:B------:R-:W-:Y:S02]  /*1000*/  IMAD.SHL.U32 R7, R10, 0x1000000, RZ ;  /* 0x010000000a077824 */ /* 0x000fe400078e00ff */
[----:B------:R-:W-:Y:S01]  /*1010*/  IMAD.SHL.U32 R4, R9, 0x1000000, RZ ;  /* 0x0100000009047824 */ /* 0x000fe200078e00ff */
[----:B------:R-:W-:-:S02]  /*1020*/  LOP3.LUT R11, R13, R6, RZ, 0xfc, !PT ;  /* 0x000000060d0b7212 */ /* 0x000fc400078efcff */
[----:B------:R-:W-:Y:S02]  /*1030*/  LOP3.LUT R10, R12, R7, RZ, 0xfc, !PT ;  /* 0x000000070c0a7212 */ /* 0x000fe400078efcff */
[----:B------:R-:W-:-:S05]  /*1040*/  LOP3.LUT R9, R5, R4, RZ, 0xfc, !PT ;  /* 0x0000000405097212 */ /* 0x000fca00078efcff */
[----:B------:R2:W-:Y:S04]  /*1050*/  STL.128 [R1+0x140], R8 ;  /* 0x0001400801007387 */ /* 0x0005e80000100c00 */
[----:B------:R-:W5:Y:S02]  /*1060*/  LDL.128 R4, [R15+0x10] ;  /* 0x000010000f047983 */ /* 0x000f640000100c00 */
[C---:B-----5:R-:W-:Y:S01]  /*1070*/  PRMT R12, R7.reuse, 0x7771, RZ ;  /* 0x00007771070c7816 */ /* 0x060fe200000000ff */
[----:B------:R-:W-:Y:S01]  /*1080*/  IMAD.MOV.U32 R28, RZ, RZ, R4 ;  /* 0x000000ffff1c7224 */ /* 0x000fe200078e0004 */
[----:B------:R-:W-:Y:S02]  /*1090*/  PRMT R17, R7, 0x7770, RZ ;  /* 0x0000777007117816 */ /* 0x000fe400000000ff */
[----:B------:R-:W-:-:S02]  /*10a0*/  PRMT R13, R6, 0x7771, RZ ;  /* 0x00007771060d7816 */ /* 0x000fc400000000ff */
[----:B------:R-:W-:Y:S02]  /*10b0*/  PRMT R16, R6, 0x7770, RZ ;  /* 0x0000777006107816 */ /* 0x000fe400000000ff */
[----:B------:R-:W-:Y:S02]  /*10c0*/  PRMT R18, R17, 0x6540, R12 ;  /* 0x0000654011127816 */ /* 0x000fe4000000000c */
[----:B------:R-:W-:Y:S02]  /*10d0*/  PRMT R17, R16, 0x6540, R13 ;  /* 0x0000654010117816 */ /* 0x000fe4000000000d */
[----:B------:R-:W-:Y:S02]  /*10e0*/  PRMT R12, R7, 0x7772, RZ ;  /* 0x00007772070c7816 */ /* 0x000fe400000000ff */
[----:B------:R-:W-:Y:S02]  /*10f0*/  PRMT R13, R6, 0x7772, RZ ;  /* 0x00007772060d7816 */ /* 0x000fe400000000ff */
[C---:B--2---:R-:W-:Y:S01]  /*1100*/  PRMT R8, R5.reuse, 0x7772, RZ ;  /* 0x0000777205087816 */ /* 0x044fe200000000ff */
[----:B------:R-:W-:Y:S01]  /*1110*/  IMAD.U32 R11, R12, 0x10000, RZ ;  /* 0x000100000c0b7824 */ /* 0x000fe200078e00ff */
[----:B------:R-:W-:Y:S01]  /*1120*/  PRMT R16, R5, 0x7771, RZ ;  /* 0x0000777105107816 */ /* 0x000fe200000000ff */
[----:B------:R-:W-:Y:S01]  /*1130*/  IMAD.U32 R10, R13, 0x10000, RZ ;  /* 0x000100000d0a7824 */ /* 0x000fe200078e00ff */
[----:B------:R-:W-:Y:S01]  /*1140*/  PRMT R9, R5, 0x7770, RZ ;  /* 0x0000777005097816 */ /* 0x000fe200000000ff */
[----:B------:R-:W-:Y:S01]  /*1150*/  IMAD.U32 R8, R8, 0x10000, RZ ;  /* 0x0001000008087824 */ /* 0x000fe200078e00ff */
[----:B------:R-:W-:-:S02]  /*1160*/  PRMT R7, R7, 0x7773, RZ ;  /* 0x0000777307077816 */ /* 0x000fc400000000ff */
[----:B------:R-:W-:Y:S02]  /*1170*/  PRMT R6, R6, 0x7773, RZ ;  /* 0x0000777306067816 */ /* 0x000fe400000000ff */
[----:B------:R-:W-:Y:S01]  /*1180*/  PRMT R5, R5, 0x7773, RZ ;  /* 0x0000777305057816 */ /* 0x000fe200000000ff */
[----:B------:R-:W-:Y:S01]  /*1190*/  IMAD.SHL.U32 R12, R7, 0x1000000, RZ ;  /* 0x01000000070c7824 */ /* 0x000fe200078e00ff */
[----:B------:R-:W-:Y:S01]  /*11a0*/  PRMT R9, R9, 0x6540, R16 ;  /* 0x0000654009097816 */ /* 0x000fe20000000010 */
[----:B------:R-:W-:Y:S01]  /*11b0*/  IMAD.SHL.U32 R7, R6, 0x1000000, RZ ;  /* 0x0100000006077824 */ /* 0x000fe200078e00ff */
[----:B------:R-:W-:Y:S01]  /*11c0*/  LOP3.LUT R11, R18, 0xff0000, R11, 0xf8, !PT ;  /* 0x00ff0000120b7812 */ /* 0x000fe200078ef80b */
[----:B------:R-:W-:Y:S01]  /*11d0*/  IMAD.SHL.U32 R5, R5, 0x1000000, RZ ;  /* 0x0100000005057824 */ /* 0x000fe200078e00ff */
[----:B------:R-:W-:Y:S02]  /*11e0*/  LOP3.LUT R10, R17, 0xff0000, R10, 0xf8, !PT ;  /* 0x00ff0000110a7812 */ /* 0x000fe400078ef80a */
[----:B------:R-:W-:-:S02]  /*11f0*/  LOP3.LUT R8, R9, 0xff0000, R8, 0xf8, !PT ;  /* 0x00ff000009087812 */ /* 0x000fc400078ef808 */
[----:B------:R-:W-:Y:S02]  /*1200*/  LOP3.LUT R31, R11, R12, RZ, 0xfc, !PT ;  /* 0x0000000c0b1f7212 */ /* 0x000fe400078efcff */
[----:B------:R-:W-:Y:S02]  /*1210*/  LOP3.LUT R30, R10, R7, RZ, 0xfc, !PT ;  /* 0x000000070a1e7212 */ /* 0x000fe400078efcff */
[----:B------:R-:W-:Y:S02]  /*1220*/  LOP3.LUT R29, R8, R5, RZ, 0xfc, !PT ;  /* 0x00000005081d7212 */ /* 0x000fe400078efcff */
[----:B------:R-:W2:Y:S04]  /*1230*/  LDL.128 R8, [R1+0x140] ;  /* 0x0001400001087983 */ /* 0x000ea80000100c00 */
[----:B------:R5:W-:Y:S04]  /*1240*/  STL.128 [R1+0x150], R28 ;  /* 0x0001501c01007387 */ /* 0x000be80000100c00 */
[----:B------:R-:W3:Y:S04]  /*1250*/  LDL.128 R4, [R15+0x20] ;  /* 0x000020000f047983 */ /* 0x000ee80000100c00 */
[----:B------:R-:W4:Y:S01]  /*1260*/  LDL.128 R16, [R1+0x150] ;  /* 0x0001500001107983 */ /* 0x000f220000100c00 */
[----:B---3--:R-:W-:-:S02]  /*1270*/  PRMT R12, R7, 0x7771, RZ ;  /* 0x00007771070c7816 */ /* 0x008fc400000000ff */
[----:B------:R-:W-:Y:S02]  /*1280*/  PRMT R33, R7, 0x7770, RZ ;  /* 0x0000777007217816 */ /* 0x000fe400000000ff */
[C---:B------:R-:W-:Y:S02]  /*1290*/  PRMT R13, R6.reuse, 0x7771, RZ ;  /* 0x00007771060d7816 */ /* 0x040fe400000000ff */
[----:B------:R-:W-:Y:S02]  /*12a0*/  PRMT R20, R6, 0x7770, RZ ;  /* 0x0000777006147816 */ /* 0x000fe400000000ff */
[----:B------:R-:W-:Y:S02]  /*12b0*/  PRMT R33, R33, 0x6540, R12 ;  /* 0x0000654021217816 */ /* 0x000fe4000000000c */
[----:B------:R-:W-:Y:S02]  /*12c0*/  PRMT R22, R20, 0x6540, R13 ;  /* 0x0000654014167816 */ /* 0x000fe4000000000d */
[----:B------:R-:W-:-:S02]  /*12d0*/  PRMT R12, R7, 0x7772, RZ ;  /* 0x00007772070c7816 */ /* 0x000fc400000000ff */
[----:B------:R-:W-:-:S03]  /*12e0*/  PRMT R13, R6, 0x7772, RZ ;  /* 0x00007772060d7816 */ /* 0x000fc600000000ff */
[----:B------:R-:W-:Y:S01]  /*12f0*/  IMAD.U32 R24, R12, 0x10000, RZ ;  /* 0x000100000c187824 */ /* 0x000fe200078e00ff */
[----:B------:R-:W-:Y:S01]  /*1300*/  PRMT R12, R5, 0x7772, RZ ;  /* 0x00007772050c7816 */ /* 0x000fe200000000ff */
[----:B------:R-:W-:Y:S01]  /*1310*/  IMAD.U32 R13, R13, 0x10000, RZ ;  /* 0x000100000d0d7824 */ /* 0x000fe200078e00ff */
[C---:B------:R-:W-:Y:S02]  /*1320*/  PRMT R20, R5.reuse, 0x7771, RZ ;  /* 0x0000777105147816 */ /* 0x040fe400000000ff */
[----:B-----5:R-:W-:Y:S02]  /*1330*/  PRMT R29, R5, 0x7770, RZ ;  /* 0x00007770051d7816 */ /* 0x020fe400000000ff */
[----:B------:R-:W-:Y:S02]  /*1340*/  PRMT R7, R7, 0x7773, RZ ;  /* 0x0000777307077816 */ /* 0x000fe400000000ff */
[----:B------:R-:W-:Y:S02]  /*1350*/  PRMT R6, R6, 0x7773, RZ ;  /* 0x0000777306067816 */ /* 0x000fe400000000ff */
[----:B------:R-:W-:Y:S01]  /*1360*/  LOP3.LUT R22, R22, 0xff0000, R13, 0xf8, !PT ;  /* 0x00ff000016167812 */ /* 0x000fe200078ef80d */
[----:B------:R-:W-:Y:S01]  /*1370*/  IMAD.U32 R13, R12, 0x10000, RZ ;  /* 0x000100000c0d7824 */ /* 0x000fe200078e00ff */
[----:B------:R-:W-:Y:S01]  /*1380*/  PRMT R5, R5, 0x7773, RZ ;  /* 0x0000777305057816 */ /* 0x000fe200000000ff */
[----:B------:R-:W-:Y:S01]  /*1390*/  IMAD.SHL.U32 R35, R7, 0x1000000, RZ ;  /* 0x0100000007237824 */ /* 0x000fe200078e00ff */
[----:B------:R-:W-:Y:S01]  /*13a0*/  PRMT R20, R29, 0x6540, R20 ;  /* 0x000065401d147816 */ /* 0x000fe20000000014 */
[----:B------:R-:W-:Y:S01]  /*13b0*/  IMAD.SHL.U32 R7, R6, 0x1000000, RZ ;  /* 0x0100000006077824 */ /* 0x000fe200078e00ff */
[----:B------:R-:W-:Y:S01]  /*13c0*/  LOP3.LUT R24, R33, 0xff0000, R24, 0xf8, !PT ;  /* 0x00ff000021187812 */ /* 0x000fe200078ef818 */
[----:B------:R-:W-:Y:S01]  /*13d0*/  IMAD.SHL.U32 R6, R5, 0x1000000, RZ ;  /* 0x0100000005067824 */ /* 0x000fe200078e00ff */
[----:B------:R-:W-:Y:S01]  /*13e0*/  LOP3.LUT R13, R20, 0xff0000, R13, 0xf8, !PT ;  /* 0x00ff0000140d7812 */ /* 0x000fe200078ef80d */
[----:B------:R-:W-:Y:S01]  /*13f0*/  IMAD.MOV.U32 R32, RZ, RZ, R4 ;  /* 0x000000ffff207224 */ /* 0x000fe200078e0004 */
[----:B------:R-:W-:-:S02]  /*1400*/  LOP3.LUT R35, R24, R35, RZ, 0xfc, !PT ;  /* 0x0000002318237212 */ /* 0x000fc400078efcff */
[----:B------:R-:W-:Y:S02]  /*1410*/  LOP3.LUT R34, R22, R7, RZ, 0xfc, !PT ;  /* 0x0000000716227212 */ /* 0x000fe400078efcff */
[----:B------:R-:W-:-:S05]  /*1420*/  LOP3.LUT R33, R13, R6, RZ, 0xfc, !PT ;  /* 0x000000060d217212 */ /* 0x000fca00078efcff */
[----:B------:R3:W-:Y:S04]  /*1430*/  STL.128 [R1+0x160], R32 ;  /* 0x0001602001007387 */ /* 0x0007e80000100c00 */
[----:B------:R-:W5:Y:S04]  /*1440*/  LDL.128 R4, [R1+0x160] ;  /* 0x0001600001047983 */ /* 0x000f680000100c00 */
[----:B------:R4:W5:Y:S01]  /*1450*/  LDL.128 R28, [R15+0x30] ;  /* 0x000030000f1c7983 */ /* 0x0009620000100c00 */
[----:B------:R-:W-:-:S04]  /*1460*/  LOP3.LUT R13, R14, R27, R25, 0xe2, !PT ;  /* 0x0000001b0e0d7212 */ /* 0x000fc800078ee219 */
[----:B0-----:R-:W-:Y:S01]  /*1470*/  IADD3 R13, PT, PT, R13, UR8, R2 ;  /* 0x000000080d0d7c10 */ /* 0x001fe2000fffe002 */
[----:B-1----:R-:W-:-:S04]  /*1480*/  UIADD3 UR8, UPT, UPT, -UR6, 0x20, URZ ;  /* 0x0000002006087890 */ /* 0x002fc8000fffe1ff */
[----:B--2---:R-:W-:-:S05]  /*1490*/  IMAD.IADD R13, R13, 0x1, R8 ;  /* 0x000000010d0d7824 */ /* 0x004fca00078e0208 */
[----:B------:R-:W-:Y:S02]  /*14a0*/  SHF.L.U32 R12, R13, UR6, RZ ;  /* 0x000000060d0c7c19 */ /* 0x000fe400080006ff */
[----:B------:R-:W-:-:S04]  /*14b0*/  SHF.R.U32.HI R13, RZ, UR8, R13 ;  /* 0x00000008ff0d7c19 */ /* 0x000fc8000801160d */
[----:B------:R-:W-:-:S04]  /*14c0*/  IADD3 R12, PT, PT, R13, R12, R27 ;  /* 0x0000000c0d0c7210 */ /* 0x000fc80007ffe01b */
[----:B------:R-:W-:-:S04]  /*14d0*/  LOP3.LUT R20, R27, R12, R14, 0xe2, !PT ;  /* 0x0000000c1b147212 */ /* 0x000fc800078ee20e */
[----:B------:R-:W-:Y:S01]  /*14e0*/  IADD3 R20, PT, PT, R20, UR9, R25 ;  /* 0x0000000914147c10 */ /* 0x000fe2000fffe019 */
[----:B------:R-:W0:Y:S01]  /*14f0*/  LDCU.128 UR8, c[0x3][0x150] ;  /* 0x00c02a00ff0877ac */ /* 0x000e220008000c00 */
[----:B------:R-:W-:-:S03]  /*1500*/  UIADD3 UR6, UPT, UPT, -UR7, 0x20, URZ ;  /* 0x0000002007067890 */ /* 0x000fc6000fffe1ff */
[----:B------:R-:W-:-:S05]  /*1510*/  IMAD.IADD R20, R20, 0x1, R9 ;  /* 0x0000000114147824 */ /* 0x000fca00078e0209 */
[----:B------:R-:W-:Y:S02]  /*1520*/  SHF.L.U32 R13, R20, UR7, RZ ;  /* 0x00000007140d7c19 */ /* 0x000fe400080006ff */
[----:B------:R-:W-:-:S04]  /*1530*/  SHF.R.U32.HI R20, RZ, UR6, R20 ;  /* 0x00000006ff147c19 */ /* 0x000fc80008011614 */
[----:B------:R-:W-:-:S04]  /*1540*/  IADD3 R22, PT, PT, R20, R13, R12 ;  /* 0x0000000d14167210 */ /* 0x000fc80007ffe00c */
[----:B------:R-:W-:-:S04]  /*1550*/  LOP3.LUT R13, R12, R22, R27, 0xe2, !PT ;  /* 0x000000160c0d7212 */ /* 0x000fc800078ee21b */
[----:B0-----:R-:W-:Y:S01]  /*1560*/  IADD3 R13, PT, PT, R13, UR8, R14 ;  /* 0x000000080d0d7c10 */ /* 0x001fe2000fffe00e */
[----:B------:R-:W-:-:S04]  /*1570*/  UIADD3 UR6, UPT, UPT, -UR12, 0x20, URZ ;  /* 0x000000200c067890 */ /* 0x000fc8000fffe1ff */
[----:B------:R-:W-:-:S05]  /*1580*/  IMAD.IADD R13, R13, 0x1, R10 ;  /* 0x000000010d0d7824 */ /* 0x000fca00078e020a */
[----:B----4-:R-:W-:Y:S02]  /*1590*/  SHF.L.U32 R15, R13, UR12, RZ ;  /* 0x0000000c0d0f7c19 */ /* 0x010fe400080006ff */
[----:B------:R-:W-:-:S04]  /*15a0*/  SHF.R.U32.HI R13, RZ, UR6, R13 ;  /* 0x00000006ff0d7c19 */ /* 0x000fc8000801160d */
[----:B------:R-:W-:-:S04]  /*15b0*/  IADD3 R13, PT, PT, R13, R15, R22 ;  /* 0x0000000f0d0d7210 */ /* 0x000fc80007ffe016 */
[----:B------:R-:W-:-:S04]  /*15c0*/  LOP3.LUT R20, R22, R13, R12, 0xe2, !PT ;  /* 0x0000000d16147212 */ /* 0x000fc800078ee20c */
[----:B------:R-:W-:Y:S01]  /*15d0*/  IADD3 R20, PT, PT, R20, UR9, R27 ;  /* 0x0000000914147c10 */ /* 0x000fe2000fffe01b */
[----:B------:R-:W-:-:S04]  /*15e0*/  UIADD3 UR6, UPT, UPT, -UR13, 0x20, URZ ;  /* 0x000000200d067890 */ /* 0x000fc8000fffe1ff */
[----:B------:R-:W-:-:S05]  /*15f0*/  IMAD.IADD R20, R20, 0x1, R11 ;  /* 0x0000000114147824 */ /* 0x000fca00078e020b */
[----:B------:R-:W-:Y:S02]  /*1600*/  SHF.L.U32 R24, R20, UR13, RZ ;  /* 0x0000000d14187c19 */ /* 0x000fe400080006ff */
[----:B------:R-:W-:-:S04]  /*1610*/  SHF.R.U32.HI R20, RZ, UR6, R20 ;  /* 0x00000006ff147c19 */ /* 0x000fc80008011614 */
[----:B------:R-:W-:-:S04]  /*1620*/  IADD3 R20, PT, PT, R20, R24, R13 ;  /* 0x0000001814147210 */ /* 0x000fc80007ffe00d */
[----:B------:R-:W-:-:S04]  /*1630*/  LOP3.LUT R15, R13, R20, R22, 0xe2, !PT ;  /* 0x000000140d0f7212 */ /* 0x000fc800078ee216 */
[----:B------:R-:W-:Y:S01]  /*1640*/  IADD3 R15, PT, PT, R15, UR10, R12 ;  /* 0x0000000a0f0f7c10 */ /* 0x000fe2000fffe00c */
[----:B------:R-:W-:-:S04]  /*1650*/  UIADD3 UR6, UPT, UPT, -UR14, 0x20, URZ ;  /* 0x000000200e067890 */ /* 0x000fc8000fffe1ff */
[----:B------:R-:W-:-:S05]  /*1660*/  IMAD.IADD R15, R15, 0x1, R16 ;  /* 0x000000010f0f7824 */ /* 0x000fca00078e0210 */
[----:B---3--:R-:W-:Y:S02]  /*1670*/  SHF.L.U32 R33, R15, UR14, RZ ;  /* 0x0000000e0f217c19 */ /* 0x008fe400080006ff */
[----:B------:R-:W-:-:S04]  /*1680*/  SHF.R.U32.HI R15, RZ, UR6, R15 ;  /* 0x00000006ff0f7c19 */ /* 0x000fc8000801160f */
[----:B------:R-:W-:-:S04]  /*1690*/  IADD3 R15, PT, PT, R15, R33, R20 ;  /* 0x000000210f0f7210 */ /* 0x000fc80007ffe014 */
[----:B------:R-:W-:-:S04]  /*16a0*/  LOP3.LUT R33, R20, R15, R13, 0xe2, !PT ;  /* 0x0000000f14217212 */ /* 0x000fc800078ee20d */
[----:B------:R-:W-:Y:S01]  /*16b0*/  IADD3 R22, PT, PT, R33, UR11, R22 ;  /* 0x0000000b21167c10 */ /* 0x000fe2000fffe016 */
[----:B------:R-:W0:Y:S01]  /*16c0*/  LDCU.128 UR8, c[0x3][0x160] ;  /* 0x00c02c00ff0877ac */ /* 0x000e220008000c00 */
[----:B------:R-:W-:-:S03]  /*16d0*/  UIADD3 UR6, UPT, UPT, -UR15, 0x20, URZ ;  /* 0x000000200f067890 */ /* 0x000fc6000fffe1ff */
[----:B------:R-:W-:-:S05]  /*16e0*/  IMAD.IADD R22, R22, 0x1, R17 ;  /* 0x0000000116167824 */ /* 0x000fca00078e0211 */
[----:B------:R-:W-:Y:S01]  /*16f0*/  SHF.L.U32 R12, R22, UR15, RZ ;  /* 0x0000000f160c7c19 */ /* 0x000fe200080006ff */
[----:B------:R-:W1:Y:S01]  /*1700*/  LDCU.128 UR12, c[0x3][0x270] ;  /* 0x00c04e00ff0c77ac */ /* 0x000e620008000c00 */
[----:B------:R-:W-:-:S04]  /*1710*/  SHF.R.U32.HI R22, RZ, UR6, R22 ;  /* 0x00000006ff167c19 */ /* 0x000fc80008011616 */
[----:B------:R-:W-:-:S04]  /*1720*/  IADD3 R12, PT, PT, R22, R12, R15 ;  /* 0x0000000c160c7210 */ /* 0x000fc80007ffe00f */
[----:B------:R-:W-:-:S04]  /*1730*/  LOP3.LUT R22, R15, R12, R20, 0xe2, !PT ;  /* 0x0000000c0f167212 */ /* 0x000fc800078ee214 */
[----:B0-----:R-:W-:Y:S01]  /*1740*/  IADD3 R13, PT, PT, R22, UR8, R13 ;  /* 0x00000008160d7c10 */ /* 0x001fe2000fffe00d */
        /* <DEDUP_REMOVED lines=15> */
[----:B-----5:R-:W-:-:S05]  /*1840*/  IMAD.IADD R15, R15, 0x1, R4 ;  /* 0x000000010f0f7824 */ /* 0x020fca00078e0204 */
        /* <DEDUP_REMOVED lines=9> */
[----:B------:R-:W2:Y:S01]  /*18e0*/  LDCU.128 UR16, c[0x3][0x180] ;  /* 0x00c03000ff1077ac */ /* 0x000ea20008000c00 */
[----:B------:R-:W-:-:S04]  /*18f0*/  SHF.R.U32.HI R12, RZ, UR6, R12 ;  /* 0x00000006ff0c7c19 */ /* 0x000fc8000801160c */
[----:B------:R-:W-:-:S04]  /*1900*/  IADD3 R22, PT, PT, R12, R22, R33 ;  /* 0x000000160c167210 */ /* 0x000fc80007ffe021 */
[----:B------:R-:W-:-:S04]  /*1910*/  LOP3.LUT R12, R33, R22, R20, 0xe2, !PT ;  /* 0x00000016210c7212 */ /* 0x000fc800078ee214 */
[----:B0-----:R-:W-:Y:S01]  /*1920*/  IADD3 R13, PT, PT, R12, UR8, R13 ;  /* 0x000000080c0d7c10 */ /* 0x001fe2000fffe00d */
[----:B-1----:R-:W-:-:S04]  /*1930*/  UIADD3 UR6, UPT, UPT, -UR12, 0x20, URZ ;  /* 0x000000200c067890 */ /* 0x002fc8000fffe1ff */
        /* <DEDUP_REMOVED lines=13> */
[----:B------:R-:W-:Y:S01]  /*1a10*/  UIADD3 UR6, UPT, UPT, -UR14, 0x20, URZ ;  /* 0x000000200e067890 */ /* 0x000fe2000fffe1ff */
[----:B------:R-:W-:-:S03]  /*1a20*/  PRMT R20, R29, 0x7771, RZ ;  /* 0x000077711d147816 */ /* 0x000fc600000000ff */
[----:B------:R-:W-:Y:S01]  /*1a30*/  IMAD.IADD R24, R33, 0x1, R28 ;  /* 0x0000000121187824 */ /* 0x000fe200078e021c */
[C---:B------:R-:W-:Y:S02]  /*1a40*/  PRMT R33, R29.reuse, 0x7770, RZ ;  /* 0x000077701d217816 */ /* 0x040fe400000000ff */
[----:B------:R-:W-:Y:S02]  /*1a50*/  PRMT R13, R29, 0x7772, RZ ;  /* 0x000077721d0d7816 */ /* 0x000fe400000000ff */
[----:B------:R-:W-:Y:S02]  /*1a60*/  SHF.L.U32 R35, R24, UR14, RZ ;  /* 0x0000000e18237c19 */ /* 0x000fe400080006ff */
[----:B------:R-:W-:Y:S02]  /*1a70*/  SHF.R.U32.HI R24, RZ, UR6, R24 ;  /* 0x00000006ff187c19 */ /* 0x000fe40008011618 */
[----:B------:R-:W-:Y:S01]  /*1a80*/  PRMT R20, R33, 0x6540, R20 ;  /* 0x0000654021147816 */ /* 0x000fe20000000014 */
[----:B------:R-:W-:Y:S01]  /*1a90*/  IMAD.U32 R33, R13, 0x10000, RZ ;  /* 0x000100000d217824 */ /* 0x000fe200078e00ff */
[----:B------:R-:W-:-:S02]  /*1aa0*/  PRMT R29, R29, 0x7773, RZ ;  /* 0x000077731d1d7816 */ /* 0x000fc400000000ff */
[----:B------:R-:W-:Y:S02]  /*1ab0*/  IADD3 R13, PT, PT, R24, R35, R12 ;  /* 0x00000023180d7210 */ /* 0x000fe40007ffe00c */
[----:B------:R-:W-:Y:S01]  /*1ac0*/  LOP3.LUT R20, R20, 0xff0000, R33, 0xf8, !PT ;  /* 0x00ff000014147812 */ /* 0x000fe200078ef821 */
[----:B------:R-:W-:Y:S01]  /*1ad0*/  IMAD.SHL.U32 R29, R29, 0x1000000, RZ ;  /* 0x010000001d1d7824 */ /* 0x000fe200078e00ff */
[----:B------:R-:W-:-:S04]  /*1ae0*/  LOP3.LUT R33, R12, R13, R15, 0xe2, !PT ;  /* 0x0000000d0c217212 */ /* 0x000fc800078ee20f */
[----:B------:R-:W-:Y:S02]  /*1af0*/  LOP3.LUT R29, R20, R29, RZ, 0xfc, !PT ;  /* 0x0000001d141d7212 */ /* 0x000fe400078efcff */
[----:B------:R-:W-:Y:S01]  /*1b00*/  IADD3 R22, PT, PT, R33, UR11, R22 ;  /* 0x0000000b21167c10 */ /* 0x000fe2000fffe016 */
[----:B------:R-:W-:Y:S01]  /*1b10*/  UIADD3 UR6, UPT, UPT, -UR15, 0x20, URZ ;  /* 0x000000200f067890 */ /* 0x000fe2000fffe1ff */
[----:B------:R-:W-:Y:S01]  /*1b20*/  PRMT R33, R30, 0x7770, RZ ;  /* 0x000077701e217816 */ /* 0x000fe200000000ff */
[----:B------:R-:W0:Y:S02]  /*1b30*/  LDCU.128 UR8, c[0x3][0x280] ;  /* 0x00c05000ff0877ac */ /* 0x000e240008000c00 */
[----:B------:R-:W-:Y:S01]  /*1b40*/  IMAD.IADD R24, R22, 0x1, R29 ;  /* 0x0000000116187824 */ /* 0x000fe200078e021d */
[C---:B------:R-:W-:Y:S02]  /*1b50*/  PRMT R22, R30.reuse, 0x7771, RZ ;  /* 0x000077711e167816 */ /* 0x040fe400000000ff */
[----:B------:R-:W-:-:S02]  /*1b60*/  PRMT R20, R30, 0x7772, RZ ;  /* 0x000077721e147816 */ /* 0x000fc400000000ff */
[----:B------:R-:W-:Y:S01]  /*1b70*/  SHF.L.U32 R26, R24, UR15, RZ ;  /* 0x0000000f181a7c19 */ /* 0x000fe200080006ff */
[----:B------:R-:W1:Y:S01]  /*1b80*/  LDCU.128 UR12, c[0x3][0x190] ;  /* 0x00c03200ff0c77ac */ /* 0x000e620008000c00 */
[----:B------:R-:W-:Y:S02]  /*1b90*/  SHF.R.U32.HI R24, RZ, UR6, R24 ;  /* 0x00000006ff187c19 */ /* 0x000fe40008011618 */
[----:B------:R-:W-:Y:S01]  /*1ba0*/  PRMT R22, R33, 0x6540, R22 ;  /* 0x0000654021167816 */ /* 0x000fe20000000016 */
[----:B------:R-:W-:Y:S01]  /*1bb0*/  IMAD.U32 R33, R20, 0x10000, RZ ;  /* 0x0001000014217824 */ /* 0x000fe200078e00ff */
[----:B------:R-:W-:Y:S02]  /*1bc0*/  PRMT R30, R30, 0x7773, RZ ;  /* 0x000077731e1e7816 */ /* 0x000fe400000000ff */
[----:B------:R-:W-:Y:S02]  /*1bd0*/  IADD3 R20, PT, PT, R24, R26, R13 ;  /* 0x0000001a18147210 */ /* 0x000fe40007ffe00d */
[----:B------:R-:W-:Y:S01]  /*1be0*/  LOP3.LUT R22, R22, 0xff0000, R33, 0xf8, !PT ;  /* 0x00ff000016167812 */ /* 0x000fe200078ef821 */
[----:B------:R-:W-:Y:S01]  /*1bf0*/  IMAD.SHL.U32 R33, R30, 0x1000000, RZ ;  /* 0x010000001e217824 */ /* 0x000fe200078e00ff */
[----:B------:R-:W-:-:S04]  /*1c00*/  LOP3.LUT R24, R13, R20, R12, 0xe2, !PT ;  /* 0x000000140d187212 */ /* 0x000fc800078ee20c */
[----:B------:R-:W-:Y:S02]  /*1c10*/  LOP3.LUT R30, R22, R33, RZ, 0xfc, !PT ;  /* 0x00000021161e7212 */ /* 0x000fe400078efcff */
[----:B--2---:R-:W-:Y:S01]  /*1c20*/  IADD3 R15, PT, PT, R24, UR16, R15 ;  /* 0x00000010180f7c10 */ /* 0x004fe2000fffe00f */
[----:B0-----:R-:W-:Y:S01]  /*1c30*/  UIADD3 UR6, UPT, UPT, -UR8, 0x20, URZ ;  /* 0x0000002008067890 */ /* 0x001fe2000fffe1ff */
        /* <DEDUP_REMOVED lines=30> */
[----:B------:R-:W0:Y:S03]  /*1e20*/  LDCU.128 UR16, c[0x3][0x290] ;  /* 0x00c05200ff1077ac */ /* 0x000e260008000c00 */
[----:B------:R-:W-:-:S05]  /*1e30*/  IMAD.IADD R33, R33, 0x1, R18 ;  /* 0x0000000121217824 */ /* 0x000fca00078e0212 */
[----:B------:R-:W-:Y:S01]  /*1e40*/  SHF.L.U32 R20, R33, UR11, RZ ;  /* 0x0000000b21147c19 */ /* 0x000fe200080006ff */
[----:B------:R-:W2:Y:S01]  /*1e50*/  LDCU.128 UR8, c[0x3][0x1a0] ;  /* 0x00c03400ff0877ac */ /* 0x000ea20008000c00 */
[----:B------:R-:W-:-:S04]  /*1e60*/  SHF.R.U32.HI R33, RZ, UR6, R33 ;  /* 0x00000006ff217c19 */ /* 0x000fc80008011621 */
[----:B------:R-:W-:-:S04]  /*1e70*/  IADD3 R20, PT, PT, R33, R20, R13 ;  /* 0x0000001421147210 */ /* 0x000fc80007ffe00d */
[----:B------:R-:W-:-:S04]  /*1e80*/  LOP3.LUT R22, R13, R12, R20, 0xb8, !PT ;  /* 0x0000000c0d167212 */ /* 0x000fc800078eb814 */
[----:B-1----:R-:W-:Y:S01]  /*1e90*/  IADD3 R22, PT, PT, R22, UR12, R15 ;  /* 0x0000000c16167c10 */ /* 0x002fe2000fffe00f */
[----:B0-----:R-:W-:-:S04]  /*1ea0*/  UIADD3 UR6, UPT, UPT, -UR16, 0x20, URZ ;  /* 0x0000002010067890 */ /* 0x001fc8000fffe1ff */
        /* <DEDUP_REMOVED lines=24> */
[----:B------:R-:W1:Y:S01]  /*2030*/  LDCU.128 UR16, c[0x3][0x2b0] ;  /* 0x00c05600ff1077ac */ /* 0x000e620008000c00 */
[----:B------:R-:W-:-:S04]  /*2040*/  SHF.R.U32.HI R33, RZ, UR6, R33 ;  /* 0x00000006ff217c19 */ /* 0x000fc80008011621 */
[----:B------:R-:W-:-:S04]  /*2050*/  IADD3 R20, PT, PT, R33, R20, R13 ;  /* 0x0000001421147210 */ /* 0x000fc80007ffe00d */
[----:B------:R-:W-:-:S04]  /*2060*/  LOP3.LUT R22, R13, R12, R20, 0xb8, !PT ;  /* 0x0000000c0d167212 */ /* 0x000fc800078eb814 */
[----:B--2---:R-:W-:Y:S01]  /*2070*/  IADD3 R22, PT, PT, R22, UR8, R15 ;  /* 0x0000000816167c10 */ /* 0x004fe2000fffe00f */
        /* <DEDUP_REMOVED lines=60> */
[----:B--2---:R-:W-:-:S04]  /*2440*/  UIADD3 UR6, UPT, UPT, -UR12, 0x20, URZ ;  /* 0x000000200c067890 */ /* 0x004fc8000fffe1ff */
        /* <DEDUP_REMOVED lines=215> */
[----:B------:R-:W-:Y:S01]  /*31c0*/  UIADD3 UR6, UPT, UPT, -UR17, 0x20, URZ ;  /* 0x0000002011067890 */ /* 0x000fe2000fffe1ff */
[----:B------:R-:W0:Y:S03]  /*31d0*/  LDCU.64 UR8, c[0x3][0x340] ;  /* 0x00c06800ff0877ac */ /* 0x000e260008000a00 */
        /* <DEDUP_REMOVED lines=20> */
[----:B0-----:R-:W-:-:S04]  /*3320*/  UIADD3 UR4, UPT, UPT, -UR8, 0x20, URZ ;  /* 0x0000002008047890 */ /* 0x001fc8000fffe1ff */
[----:B------:R-:W-:-:S05]  /*3330*/  IMAD.IADD R11, R11, 0x1, R10 ;  /* 0x000000010b0b7824 */ /* 0x000fca00078e020a */
[----:B------:R-:W-:Y:S02]  /*3340*/  SHF.L.U32 R7, R11, UR8, RZ ;  /* 0x000000080b077c19 */ /* 0x000fe400080006ff */
[----:B------:R-:W-:-:S04]  /*3350*/  SHF.R.U32.HI R11, RZ, UR4, R11 ;  /* 0x00000004ff0b7c19 */ /* 0x000fc8000801160b */
[----:B------:R-:W-:-:S04]  /*3360*/  IADD3 R7, PT, PT, R11, R7, R8 ;  /* 0x000000070b077210 */ /* 0x000fc80007ffe008 */
[----:B------:R-:W-:Y:S01]  /*3370*/  LOP3.LUT R11, R8, R7, R9, 0x2d, !PT ;  /* 0x00000007080b7212 */ /* 0x000fe200078e2d09 */
[----:B------:R0:W-:Y:S01]  /*3380*/  STL.128 [R1+0x170], R28 ;  /* 0x0001701c01007387 */ /* 0x0001e20000100c00 */
[----:B------:R-:W-:Y:S02]  /*3390*/  VIADD R4, R0, 0x37 ;  /* 0x0000003700047836 */ /* 0x000fe40000000000 */
[----:B------:R-:W-:Y:S01]  /*33a0*/  IADD3 R6, PT, PT, R11, UR5, R6 ;  /* 0x000000050b067c10 */ /* 0x000fe2000fffe006 */
[----:B------:R-:W-:Y:S02]  /*33b0*/  UIADD3 UR4, UPT, UPT, -UR9, 0x20, URZ ;  /* 0x0000002009047890 */ /* 0x000fe4000fffe1ff */
[----:B------:R-:W-:Y:S02]  /*33c0*/  ISETP.GE.AND P0, PT, R4, R3, PT ;  /* 0x000000030400720c */ /* 0x000fe40003f06270 */
[----:B------:R-:W-:-:S05]  /*33d0*/  IMAD.IADD R5, R6, 0x1, R5 ;  /* 0x0000000106057824 */ /* 0x000fca00078e0205 */
[----:B------:R-:W-:Y:S02]  /*33e0*/  SHF.L.U32 R6, R5, UR9, RZ ;  /* 0x0000000905067c19 */ /* 0x000fe400080006ff */
[----:B------:R-:W-:-:S04]  /*33f0*/  SHF.R.U32.HI R5, RZ, UR4, R5 ;  /* 0x00000004ff057c19 */ /* 0x000fc80008011605 */
[----:B------:R-:W-:Y:S01]  /*3400*/  IADD3 R6, PT, PT, R5, R6, R7 ;  /* 0x0000000605067210 */ /* 0x000fe20007ffe007 */
[----:B------:R-:W-:Y:S02]  /*3410*/  IMAD.IADD R2, R9, 0x1, R2 ;  /* 0x0000000109027824 */ /* 0x000fe400078e0202 */
[----:B------:R-:W-:Y:S02]  /*3420*/  VIADD R0, R0, 0x40 ;  /* 0x0000004000007836 */ /* 0x000fe40000000000 */
[----:B------:R-:W-:Y:S02]  /*3430*/  IMAD.IADD R25, R8, 0x1, R25 ;  /* 0x0000000108197824 */ /* 0x000fe400078e0219 */
[----:B------:R-:W-:Y:S02]  /*3440*/  IMAD.IADD R14, R7, 0x1, R14 ;  /* 0x00000001070e7824 */ /* 0x000fe400078e020e */
[----:B------:R-:W-:Y:S01]  /*3450*/  IMAD.IADD R27, R6, 0x1, R27 ;  /* 0x00000001061b7824 */ /* 0x000fe200078e021b */
[----:B0-----:R-:W-:Y:S06]  /*3460*/  @!P0 BRA `(.L_x_22) ;  /* 0xffffffd800748947 */ /* 0x001fec000383ffff */
.L_x_21:
[----:B------:R-:W-:Y:S05]  /*3470*/  BSYNC.RECONVERGENT B1 ;  /* 0x0000000000017941 */ /* 0x000fea0003800200 */
.L_x_20:
[----:B------:R-:W0:Y:S01]  /*3480*/  LDCU.64 UR4, c[0x4][0x18] ;  /* 0x01000300ff0477ac */ /* 0x000e220008000a00 */
[----:B------:R-:W-:Y:S02]  /*3490*/  LOP3.LUT R4, R2, 0xf, RZ, 0xc0, !PT ;  /* 0x0000000f02047812 */ /* 0x000fe400078ec0ff */
[----:B------:R-:W-:Y:S02]  /*34a0*/  LOP3.LUT R10, R27, 0xf, RZ, 0xc0, !PT ;  /* 0x0000000f1b0a7812 */ /* 0x000fe400078ec0ff */
[----:B------:R-:W-:Y:S02]  /*34b0*/  LOP3.LUT R16, R14, 0xf, RZ, 0xc0, !PT ;  /* 0x0000000f0e107812 */ /* 0x000fe400078ec0ff */
[----:B0-----:R-:W-:Y:S02]  /*34c0*/  IADD3 R4, P0, PT, R4, UR4, RZ ;  /* 0x0000000404047c10 */ /* 0x001fe4000ff1e0ff */
[----:B------:R-:W-:-:S03]  /*34d0*/  LEA.HI R6, P1, R2, UR4, RZ, 0x4 ;  /* 0x0000000402067c11 */ /* 0x000fc6000f8320ff */
[----:B------:R-:W-:Y:S01]  /*34e0*/  IMAD.X R5, RZ, RZ, UR5, P0 ;  /* 0x00000005ff057e24 */ /* 0x000fe200080e06ff */
[----:B------:R-:W-:Y:S01]  /*34f0*/  IADD3 R10, P0, PT, R10, UR4, RZ ;  /* 0x000000040a0a7c10 */ /* 0x000fe2000ff1e0ff */
[----:B------:R-:W-:Y:S01]  /*3500*/  IMAD.X R7, RZ, RZ, UR5, P1 ;  /* 0x00000005ff077e24 */ /* 0x000fe200088e06ff */
[----:B------:R-:W-:Y:S02]  /*3510*/  SHF.R.U32.HI R0, RZ, 0xc, R2 ;  /* 0x0000000cff007819 */ /* 0x000fe40000011602 */
[----:B------:R0:W2:Y:S01]  /*3520*/  LDG.E.U8.CONSTANT R19, desc[UR76][R4.64] ;  /* 0x0000004c04137981 */ /* 0x0000a2000c1e9100 */
[----:B------:R-:W-:Y:S01]  /*3530*/  IMAD.X R11, RZ, RZ, UR5, P0 ;  /* 0x00000005ff0b7e24 */ /* 0x000fe200080e06ff */
[----:B------:R-:W-:Y:S02]  /*3540*/  IADD3 R16, P0, PT, R16, UR4, RZ ;  /* 0x0000000410107c10 */ /* 0x000fe4000ff1e0ff */
[----:B------:R1:W3:Y:S01]  /*3550*/  LDG.E.U8.CONSTANT R9, desc[UR76][R6.64] ;  /* 0x0000004c06097981 */ /* 0x0002e2000c1e9100 */
[----:B------:R-:W-:-:S02]  /*3560*/  LEA.HI R28, P1, R27, UR4, RZ, 0x4 ;  /* 0x000000041b1c7c11 */ /* 0x000fc4000f8320ff */
[----:B------:R-:W-:Y:S01]  /*3570*/  IMAD.X R17, RZ, RZ, UR5, P0 ;  /* 0x00000005ff117e24 */ /* 0x000fe200080e06ff */
[----:B------:R-:W-:Y:S01]  /*3580*/  LOP3.LUT R0, R0, 0xf, RZ, 0xc0, !PT ;  /* 0x0000000f00007812 */ /* 0x000fe200078ec0ff */
[----:B------:R-:W4:Y:S01]  /*3590*/  LDG.E.U8.CONSTANT R3, desc[UR76][R10.64] ;  /* 0x0000004c0a037981 */ /* 0x000f22000c1e9100 */
[--C-:B0-----:R-:W-:Y:S01]  /*35a0*/  SHF.R.U32.HI R5, RZ, 0x8, R2.reuse ;  /* 0x00000008ff057819 */ /* 0x101fe20000011602 */
[----:B------:R-:W-:Y:S01]  /*35b0*/  IMAD.X R29, RZ, RZ, UR5, P1 ;  /* 0x00000005ff1d7e24 */ /* 0x000fe200088e06ff */
[----:B------:R-:W-:Y:S01]  /*35c0*/  LEA.HI R4, P0, R25, UR4, RZ, 0x4 ;  /* 0x0000000419047c11 */ /* 0x000fe2000f8120ff */
[----:B------:R0:W5:Y:S01]  /*35d0*/  LDG.E.U8.CONSTANT R22, desc[UR76][R16.64] ;  /* 0x0000004c10167981 */ /* 0x000162000c1e9100 */
[--C-:B-1----:R-:W-:Y:S02]  /*35e0*/  SHF.R.U32.HI R7, RZ, 0x14, R2.reuse ;  /* 0x00000014ff077819 */ /* 0x102fe40000011602 */
[----:B------:R-:W-:Y:S01]  /*35f0*/  SHF.R.U32.HI R8, RZ, 0x10, R2 ;  /* 0x00000010ff087819 */ /* 0x000fe20000011602 */
[----:B------:R-:W5:Y:S01]  /*3600*/  LDG.E.U8.CONSTANT R28, desc[UR76][R28.64] ;  /* 0x0000004c1c1c7981 */ /* 0x000f62000c1e9100 */
[----:B------:R-:W-:Y:S01]  /*3610*/  LOP3.LUT R32, R5, 0xf, RZ, 0xc0, !PT ;  /* 0x0000000f05207812 */ /* 0x000fe200078ec0ff */
[----:B------:R-:W-:Y:S01]  /*3620*/  IMAD.X R5, RZ, RZ, UR5, P0 ;  /* 0x00000005ff057e24 */ /* 0x000fe200080e06ff */
[----:B------:R-:W-:-:S02]  /*3630*/  LOP3.LUT R30, R25, 0xf, RZ, 0xc0, !PT ;  /* 0x0000000f191e7812 */ /* 0x000fc400078ec0ff */
[----:B------:R-:W-:Y:S02]  /*3640*/  LEA.HI R12, P2, R14, UR4, RZ, 0x4 ;  /* 0x000000040e0c7c11 */ /* 0x000fe4000f8520ff */
[----:B0-----:R-:W-:Y:S02]  /*3650*/  IADD3 R16, P0, PT, R0, UR4, RZ ;  /* 0x0000000400107c10 */ /* 0x001fe4000ff1e0ff */
[----:B------:R-:W-:Y:S02]  /*3660*/  LOP3.LUT R7, R7, 0xf, RZ, 0xc0, !PT ;  /* 0x0000000f07077812 */ /* 0x000fe400078ec0ff */
[----:B------:R-:W-:Y:S01]  /*3670*/  LOP3.LUT R8, R8, 0xf, RZ, 0xc0, !PT ;  /* 0x0000000f08087812 */ /* 0x000fe200078ec0ff */
[----:B------:R-:W-:Y:S01]  /*3680*/  IMAD.X R13, RZ, RZ, UR5, P2 ;  /* 0x00000005ff0d7e24 */ /* 0x000fe200090e06ff */
[----:B------:R-:W-:Y:S01]  /*3690*/  IADD3 R30, P1, PT, R30, UR4, RZ ;  /* 0x000000041e1e7c10 */ /* 0x000fe2000ff3e0ff */
[----:B------:R-:W-:Y:S01]  /*36a0*/  IMAD.X R17, RZ, RZ, UR5, P0 ;  /* 0x00000005ff117e24 */ /* 0x000fe200080e06ff */
[----:B------:R-:W-:Y:S01]  /*36b0*/  IADD3 R34, P2, PT, R7, UR4, RZ ;  /* 0x0000000407227c10 */ /* 0x000fe2000ff5e0ff */
[----:B------:R0:W5:Y:S01]  /*36c0*/  LDG.E.U8.CONSTANT R0, desc[UR76][R4.64] ;  /* 0x0000004c04007981 */ /* 0x000162000c1e9100 */
[----:B------:R-:W-:-:S02]  /*36d0*/  IADD3 R10, P0, PT, R8, UR4, RZ ;  /* 0x00000004080a7c10 */ /* 0x000fc4000ff1e0ff */
[----:B------:R-:W-:Y:S01]  /*36e0*/  SHF.R.U32.HI R7, RZ, 0x18, R2 ;  /* 0x00000018ff077819 */ /* 0x000fe20000011602 */
[----:B------:R-:W-:Y:S01]  /*36f0*/  IMAD.X R31, RZ, RZ, UR5, P1 ;  /* 0x00000005ff1f7e24 */ /* 0x000fe200088e06ff */
[--C-:B------:R-:W-:Y:S01]  /*3700*/  SHF.R.U32.HI R8, RZ, 0x4, R27.reuse ;  /* 0x00000004ff087819 */ /* 0x100fe2000001161b */
[----:B------:R-:W5:Y:S01]  /*3710*/  LDG.E.U8.CONSTANT R12, desc[UR76][R12.64] ;  /* 0x0000004c0c0c7981 */ /* 0x000f62000c1e9100 */
[----:B------:R-:W-:Y:S02]  /*3720*/  IADD3 R32, P1, PT, R32, UR4, RZ ;  /* 0x0000000420207c10 */ /* 0x000fe4000ff3e0ff */
[----:B------:R-:W-:Y:S01]  /*3730*/  LOP3.LUT R7, R7, 0xf, RZ, 0xc0, !PT ;  /* 0x0000000f07077812 */ /* 0x000fe200078ec0ff */
[----:B------:R1:W5:Y:S01]  /*3740*/  LDG.E.U8.CONSTANT R6, desc[UR76][R30.64] ;  /* 0x0000004c1e067981 */ /* 0x000362000c1e9100 */
[--C-:B0-----:R-:W-:Y:S02]  /*3750*/  SHF.R.U32.HI R4, RZ, 0xc, R27.reuse ;  /* 0x0000000cff047819 */ /* 0x101fe4000001161b */
[--C-:B------:R-:W-:Y:S01]  /*3760*/  SHF.R.U32.HI R5, RZ, 0x8, R27.reuse ;  /* 0x00000008ff057819 */ /* 0x100fe2000001161b */
[----:B------:R-:W5:Y:S01]  /*3770*/  LDG.E.U8.CONSTANT R17, desc[UR76][R16.64] ;  /* 0x0000004c10117981 */ /* 0x000f62000c1e9100 */
[----:B------:R-:W-:Y:S01]  /*3780*/  LOP3.LUT R8, R8, 0xf, RZ, 0xc0, !PT ;  /* 0x0000000f08087812 */ /* 0x000fe200078ec0ff */
[----:B------:R-:W-:Y:S01]  /*3790*/  IMAD.X R35, RZ, RZ, UR5, P2 ;  /* 0x00000005ff237e24 */ /* 0x000fe200090e06ff */
[----:B------:R-:W-:Y:S01]  /*37a0*/  SHF.R.U32.HI R18, RZ, 0x14, R27 ;  /* 0x00000014ff127819 */ /* 0x000fe2000001161b */
[----:B------:R-:W-:Y:S01]  /*37b0*/  IMAD.X R11, RZ, RZ, UR5, P0 ;  /* 0x00000005ff0b7e24 */ /* 0x000fe200080e06ff */
[----:B------:R-:W-:Y:S01]  /*37c0*/  LOP3.LUT R44, R4, 0xf, RZ, 0xc0, !PT ;  /* 0x0000000f042c7812 */ /* 0x000fe200078ec0ff */
[----:B------:R-:W-:Y:S01]  /*37d0*/  IMAD.X R33, RZ, RZ, UR5, P1 ;  /* 0x00000005ff217e24 */ /* 0x000fe200088e06ff */
[----:B-1----:R-:W-:Y:S01]  /*37e0*/  IADD3 R30, P0, PT, R7, UR4, RZ ;  /* 0x00000004071e7c10 */ /* 0x002fe2000ff1e0ff */
[----:B------:R0:W5:Y:S01]  /*37f0*/  LDG.E.U8.CONSTANT R13, desc[UR76][R34.64] ;  /* 0x0000004c220d7981 */ /* 0x000162000c1e9100 */
[----:B------:R-:W-:-:S02]  /*3800*/  LOP3.LUT R5, R5, 0xf, RZ, 0xc0, !PT ;  /* 0x0000000f05057812 */ /* 0x000fc400078ec0ff */
[----:B------:R-:W-:Y:S02]  /*3810*/  IADD3 R4, P1, PT, R8, UR4, RZ ;  /* 0x0000000408047c10 */ /* 0x000fe4000ff3e0ff */
[----:B------:R-:W-:Y:S01]  /*3820*/  LOP3.LUT R18, R18, 0xf, RZ, 0xc0, !PT ;  /* 0x0000000f12127812 */ /* 0x000fe200078ec0ff */
[----:B------:R-:W-:Y:S01]  /*3830*/  IMAD.X R31, RZ, RZ, UR5, P0 ;  /* 0x00000005ff1f7e24 */ /* 0x000fe200080e06ff */
[--C-:B------:R-:W-:Y:S01]  /*3840*/  SHF.R.U32.HI R8, RZ, 0x10, R27.reuse ;  /* 0x00000010ff087819 */ /* 0x100fe2000001161b */
[----:B------:R1:W5:Y:S01]  /*3850*/  LDG.E.U8.CONSTANT R15, desc[UR76][R32.64] ;  /* 0x0000004c200f7981 */ /* 0x000362000c1e9100 */
[----:B------:R-:W-:Y:S02]  /*3860*/  SHF.R.U32.HI R27, RZ, 0x18, R27 ;  /* 0x00000018ff1b7819 */ /* 0x000fe4000001161b */
[----:B0-----:R-:W-:Y:S01]  /*3870*/  IADD3 R34, P2, PT, R5, UR4, RZ ;  /* 0x0000000405227c10 */ /* 0x001fe2000ff5e0ff */
[----:B------:R-:W-:Y:S01]  /*3880*/  IMAD.X R5, RZ, RZ, UR5, P1 ;  /* 0x00000005ff057e24 */ /* 0x000fe200088e06ff */
[----:B------:R-:W-:Y:S01]  /*3890*/  IADD3 R44, P0, PT, R44, UR4, RZ ;  /* 0x000000042c2c7c10 */ /* 0x000fe2000ff1e0ff */
[----:B------:R0:W5:Y:S01]  /*38a0*/  LDG.E.U8.CONSTANT R11, desc[UR76][R10.64] ;  /* 0x0000004c0a0b7981 */ /* 0x000162000c1e9100 */
[----:B------:R-:W-:-:S02]  /*38b0*/  LOP3.LUT R8, R8, 0xf, RZ, 0xc0, !PT ;  /* 0x0000000f08087812 */ /* 0x000fc400078ec0ff */
[----:B-1----:R-:W-:Y:S01]  /*38c0*/  IADD3 R32, P1, PT, R18, UR4, RZ ;  /* 0x0000000412207c10 */ /* 0x002fe2000ff3e0ff */
[----:B------:R1:W5:Y:S01]  /*38d0*/  LDG.E.U8.CONSTANT R7, desc[UR76][R30.64] ;  /* 0x0000004c1e077981 */ /* 0x000362000c1e9100 */
[----:B------:R-:W-:Y:S01]  /*38e0*/  LOP3.LUT R27, R27, 0xf, RZ, 0xc0, !PT ;  /* 0x0000000f1b1b7812 */ /* 0x000fe200078ec0ff */
[----:B------:R-:W-:Y:S01]  /*38f0*/  IMAD.X R45, RZ, RZ, UR5, P0 ;  /* 0x00000005ff2d7e24 */ /* 0x000fe200080e06ff */
[--C-:B------:R-:W-:Y:S01]  /*3900*/  SHF.R.U32.HI R18, RZ, 0x8, R14.reuse ;  /* 0x00000008ff127819 */ /* 0x100fe2000001160e */
[----:B------:R1:W5:Y:S01]  /*3910*/  LDG.E.U8.CONSTANT R5, desc[UR76][R4.64] ;  /* 0x0000004c04057981 */ /* 0x000362000c1e9100 */
[--C-:B0-----:R-:W-:Y:S01]  /*3920*/  SHF.R.U32.HI R10, RZ, 0x4, R14.reuse ;  /* 0x00000004ff0a7819 */ /* 0x101fe2000001160e */
[----:B------:R-:W-:Y:S01]  /*3930*/  IMAD.X R33, RZ, RZ, UR5, P1 ;  /* 0x00000005ff217e24 */ /* 0x000fe200088e06ff */
[----:B------:R-:W-:Y:S02]  /*3940*/  IADD3 R26, P1, PT, R27, UR4, RZ ;  /* 0x000000041b1a7c10 */ /* 0x000fe4000ff3e0ff */
[----:B------:R-:W-:Y:S01]  /*3950*/  SHF.R.U32.HI R16, RZ, 0xc, R14 ;  /* 0x0000000cff107819 */ /* 0x000fe2000001160e */
[----:B------:R-:W-:Y:S01]  /*3960*/  IMAD.X R35, RZ, RZ, UR5, P2 ;  /* 0x00000005ff237e24 */ /* 0x000fe200090e06ff */
[----:B-1----:R-:W-:Y:S01]  /*3970*/  IADD3 R30, P0, PT, R8, UR4, RZ ;  /* 0x00000004081e7c10 */ /* 0x002fe2000ff1e0ff */
[----:B------:R-:W5:Y:S01]  /*3980*/  LDG.E.U8.CONSTANT R44, desc[UR76][R44.64] ;  /* 0x0000004c2c2c7981 */ /* 0x000f62000c1e9100 */
[----:B------:R-:W-:-:S02]  /*3990*/  LOP3.LUT R10, R10, 0xf, RZ, 0xc0, !PT ;  /* 0x0000000f0a0a7812 */ /* 0x000fc400078ec0ff */
[----:B------:R-:W-:Y:S01]  /*39a0*/  LOP3.LUT R18, R18, 0xf, RZ, 0xc0, !PT ;  /* 0x0000000f12127812 */ /* 0x000fe200078ec0ff */
[----:B------:R-:W-:Y:S01]  /*39b0*/  IMAD.X R31, RZ, RZ, UR5, P0 ;  /* 0x00000005ff1f7e24 */ /* 0x000fe200080e06ff */
[--C-:B------:R-:W-:Y:S01]  /*39c0*/  SHF.R.U32.HI R4, RZ, 0x14, R14.reuse ;  /* 0x00000014ff047819 */ /* 0x100fe2000001160e */
[----:B------:R-:W-:Y:S01]  /*39d0*/  IMAD.X R27, RZ, RZ, UR5, P1 ;  /* 0x00000005ff1b7e24 */ /* 0x000fe200088e06ff */
[----:B------:R-:W-:Y:S01]  /*39e0*/  IADD3 R42, P0, PT, R10, UR4, RZ ;  /* 0x000000040a2a7c10 */ /* 0x000fe2000ff1e0ff */
[----:B------:R-:W5:Y:S01]  /*39f0*/  LDG.E.U8.CONSTANT R34, desc[UR76][R34.64] ;  /* 0x0000004c22227981 */ /* 0x000f62000c1e9100 */
[----:B------:R-:W-:Y:S02]  /*3a00*/  IADD3 R36, P1, PT, R18, UR4, RZ ;  /* 0x0000000412247c10 */ /* 0x000fe4000ff3e0ff */
[----:B------:R-:W-:Y:S01]  /*3a10*/  LOP3.LUT R4, R4, 0xf, RZ, 0xc0, !PT ;  /* 0x0000000f04047812 */ /* 0x000fe200078ec0ff */
[----:B------:R-:W5:Y:S01]  /*3a20*/  LDG.E.U8.CONSTANT R32, desc[UR76][R32.64] ;  /* 0x0000004c20207981 */ /* 0x000f62000c1e9100 */
[--C-:B------:R-:W-:Y:S01]  /*3a30*/  SHF.R.U32.HI R8, RZ, 0x10, R14.reuse ;  /* 0x00000010ff087819 */ /* 0x100fe2000001160e */
[----:B------:R-:W-:Y:S01]  /*3a40*/  IMAD.X R43, RZ, RZ, UR5, P0 ;  /* 0x00000005ff2b7e24 */ /* 0x000fe200080e06ff */
[----:B------:R-:W-:Y:S01]  /*3a50*/  SHF.R.U32.HI R14, RZ, 0x18, R14 ;  /* 0x00000018ff0e7819 */ /* 0x000fe2000001160e */
[----:B------:R-:W-:Y:S01]  /*3a60*/  IMAD.X R37, RZ, RZ, UR5, P1 ;  /* 0x00000005ff257e24 */ /* 0x000fe200088e06ff */
[----:B------:R-:W-:Y:S01]  /*3a70*/  LOP3.LUT R16, R16, 0xf, RZ, 0xc0, !PT ;  /* 0x0000000f10107812 */ /* 0x000fe200078ec0ff */
[----:B------:R-:W5:Y:S01]  /*3a80*/  LDG.E.U8.CONSTANT R26, desc[UR76][R26.64] ;  /* 0x0000004c1a1a7981 */ /* 0x000f62000c1e9100 */
[----:B------:R-:W-:-:S02]  /*3a90*/  IADD3 R38, P0, PT, R4, UR4, RZ ;  /* 0x0000000404267c10 */ /* 0x000fc4000ff1e0ff */
[----:B------:R-:W-:Y:S01]  /*3aa0*/  LOP3.LUT R14, R14, 0xf, RZ, 0xc0, !PT ;  /* 0x0000000f0e0e7812 */ /* 0x000fe200078ec0ff */
[----:B------:R0:W5:Y:S01]  /*3ab0*/  LDG.E.U8.CONSTANT R18, desc[UR76][R36.64] ;  /* 0x0000004c24127981 */ /* 0x000162000c1e9100 */
[----:B------:R-:W-:Y:S01]  /*3ac0*/  IADD3 R40, P2, PT, R16, UR4, RZ ;  /* 0x0000000410287c10 */ /* 0x000fe2000ff5e0ff */
[----:B------:R-:W-:Y:S01]  /*3ad0*/  IMAD.X R39, RZ, RZ, UR5, P0 ;  /* 0x00000005ff277e24 */ /* 0x000fe200080e06ff */
[--C-:B------:R-:W-:Y:S01]  /*3ae0*/  SHF.R.U32.HI R10, RZ, 0x4, R25.reuse ;  /* 0x00000004ff0a7819 */ /* 0x100fe20000011619 */
[----:B------:R1:W5:Y:S01]  /*3af0*/  LDG.E.U8.CONSTANT R24, desc[UR76][R42.64] ;  /* 0x0000004c2a187981 */ /* 0x000362000c1e9100 */
[----:B------:R-:W-:Y:S01]  /*3b00*/  LOP3.LUT R8, R8, 0xf, RZ, 0xc0, !PT ;  /* 0x0000000f08087812 */ /* 0x000fe200078ec0ff */
[----:B------:R-:W-:Y:S01]  /*3b10*/  IMAD.X R41, RZ, RZ, UR5, P2 ;  /* 0x00000005ff297e24 */ /* 0x000fe200090e06ff */
[----:B------:R-:W-:Y:S01]  /*3b20*/  SHF.R.U32.HI R16, RZ, 0xc, R25 ;  /* 0x0000000cff107819 */ /* 0x000fe20000011619 */
[----:B------:R-:W5:Y:S01]  /*3b30*/  LDG.E.U8.CONSTANT R30, desc[UR76][R30.64] ;  /* 0x0000004c1e1e7981 */ /* 0x000f62000c1e9100 */
[----:B0-----:R-:W-:-:S02]  /*3b40*/  IADD3 R36, P0, PT, R14, UR4, RZ ;  /* 0x000000040e247c10 */ /* 0x001fc4000ff1e0ff */
[----:B------:R-:W-:Y:S01]  /*3b50*/  SHF.R.U32.HI R27, RZ, 0x8, R25 ;  /* 0x00000008ff1b7819 */ /* 0x000fe20000011619 */
[----:B------:R0:W5:Y:S01]  /*3b60*/  LDG.E.U8.CONSTANT R20, desc[UR76][R40.64] ;  /* 0x0000004c28147981 */ /* 0x000162000c1e9100 */
[----:B------:R-:W-:Y:S01]  /*3b70*/  LOP3.LUT R10, R10, 0xf, RZ, 0xc0, !PT ;  /* 0x0000000f0a0a7812 */ /* 0x000fe200078ec0ff */
[----:B------:R-:W-:Y:S01]  /*3b80*/  IMAD.X R37, RZ, RZ, UR5, P0 ;  /* 0x00000005ff257e24 */ /* 0x000fe200080e06ff */
[----:B-1----:R-:W-:Y:S02]  /*3b90*/  IADD3 R42, P1, PT, R8, UR4, RZ ;  /* 0x00000004082a7c10 */ /* 0x002fe4000ff3e0ff */
[----:B------:R-:W-:Y:S02]  /*3ba0*/  LOP3.LUT R4, R16, 0xf, RZ, 0xc0, !PT ;  /* 0x0000000f10047812 */ /* 0x000fe400078ec0ff */
[----:B------:R-:W-:Y:S01]  /*3bb0*/  LOP3.LUT R27, R27, 0xf, RZ, 0xc0, !PT ;  /* 0x0000000f1b1b7812 */ /* 0x000fe200078ec0ff */
[----:B------:R-:W-:Y:S01]  /*3bc0*/  IMAD.X R43, RZ, RZ, UR5, P1 ;  /* 0x00000005ff2b7e24 */ /* 0x000fe200088e06ff */
[----:B------:R1:W5:Y:S01]  /*3bd0*/  LDG.E.U8.CONSTANT R16, desc[UR76][R38.64] ;  /* 0x0000004c26107981 */ /* 0x000362000c1e9100 */
[----:B0-----:R-:W-:-:S02]  /*3be0*/  IADD3 R40, P2, PT, R10, UR4, RZ ;  /* 0x000000040a287c10 */ /* 0x001fc4000ff5e0ff */
[----:B------:R-:W-:Y:S01]  /*3bf0*/  LOP3.LUT R2, R2, 0xf0, RZ, 0xc0, !PT ;  /* 0x000000f002027812 */ /* 0x000fe200078ec0ff */
[----:B------:R0:W5:Y:S01]  /*3c00*/  LDG.E.U8.CONSTANT R10, desc[UR76][R36.64] ;  /* 0x0000004c240a7981 */ /* 0x000162000c1e9100 */
[--C-:B------:R-:W-:Y:S02]  /*3c10*/  SHF.R.U32.HI R29, RZ, 0x14, R25.reuse ;  /* 0x00000014ff1d7819 */ /* 0x100fe40000011619 */
[--C-:B------:R-:W-:Y:S01]  /*3c20*/  SHF.R.U32.HI R31, RZ, 0x10, R25.reuse ;  /* 0x00000010ff1f7819 */ /* 0x100fe20000011619 */
[----:B------:R0:W5:Y:S01]  /*3c30*/  LDG.E.U8.CONSTANT R14, desc[UR76][R42.64] ;  /* 0x0000004c2a0e7981 */ /* 0x000162000c1e9100 */
[----:B-1----:R-:W-:Y:S02]  /*3c40*/  IADD3 R38, P1, PT, R4, UR4, RZ ;  /* 0x0000000404267c10 */ /* 0x002fe4000ff3e0ff */
[----:B0-----:R-:W-:Y:S02]  /*3c50*/  IADD3 R36, P0, PT, R27, UR4, RZ ;  /* 0x000000041b247c10 */ /* 0x001fe4000ff1e0ff */
[----:B------:R-:W-:-:S02]  /*3c60*/  SHF.R.U32.HI R25, RZ, 0x18, R25 ;  /* 0x00000018ff197819 */ /* 0x000fc40000011619 */
[----:B------:R-:W-:Y:S01]  /*3c70*/  SHF.R.U32.HI R2, RZ, 0x4, R2 ;  /* 0x00000004ff027819 */ /* 0x000fe20000011602 */
[----:B------:R-:W-:Y:S02]  /*3c80*/  IMAD.X R41, RZ, RZ, UR5, P2 ;  /* 0x00000005ff297e24 */ /* 0x000fe400090e06ff */
[----:B------:R-:W-:Y:S02]  /*3c90*/  IMAD.X R39, RZ, RZ, UR5, P1 ;  /* 0x00000005ff277e24 */ /* 0x000fe400088e06ff */
[----:B------:R-:W-:Y:S01]  /*3ca0*/  IMAD.X R37, RZ, RZ, UR5, P0 ;  /* 0x00000005ff257e24 */ /* 0x000fe200080e06ff */
[----:B------:R-:W-:Y:S01]  /*3cb0*/  LOP3.LUT R29, R29, 0xf, RZ, 0xc0, !PT ;  /* 0x0000000f1d1d7812 */ /* 0x000fe200078ec0ff */
[----:B------:R0:W5:Y:S01]  /*3cc0*/  LDG.E.U8.CONSTANT R8, desc[UR76][R40.64] ;  /* 0x0000004c28087981 */ /* 0x000162000c1e9100 */
[----:B------:R-:W-:Y:S02]  /*3cd0*/  LOP3.LUT R31, R31, 0xf, RZ, 0xc0, !PT ;  /* 0x0000000f1f1f7812 */ /* 0x000fe400078ec0ff */
[----:B------:R-:W-:Y:S01]  /*3ce0*/  LOP3.LUT R25, R25, 0xf, RZ, 0xc0, !PT ;  /* 0x0000000f19197812 */ /* 0x000fe200078ec0ff */
[----:B------:R1:W5:Y:S01]  /*3cf0*/  LDG.E.U8.CONSTANT R4, desc[UR76][R38.64] ;  /* 0x0000004c26047981 */ /* 0x000362000c1e9100 */
[----:B------:R-:W-:-:S02]  /*3d00*/  LOP3.LUT R27, R2, 0xffff, RZ, 0xc0, !PT ;  /* 0x0000ffff021b7812 */ /* 0x000fc400078ec0ff */
[----:B------:R-:W-:Y:S01]  /*3d10*/  IADD3 R42, P1, PT, R29, UR4, RZ ;  /* 0x000000041d2a7c10 */ /* 0x000fe2000ff3e0ff */
[----:B------:R1:W5:Y:S01]  /*3d20*/  LDG.E.U8.CONSTANT R2, desc[UR76][R36.64] ;  /* 0x0000004c24027981 */ /* 0x000362000c1e9100 */
[----:B0-----:R-:W-:Y:S02]  /*3d30*/  IADD3 R40, P2, PT, R31, UR4, RZ ;  /* 0x000000041f287c10 */ /* 0x001fe4000ff5e0ff */
[----:B-1----:R-:W-:Y:S02]  /*3d40*/  IADD3 R38, P3, PT, R25, UR4, RZ ;  /* 0x0000000419267c10 */ /* 0x002fe4000ff7e0ff */
[----:B------:R-:W-:Y:S01]  /*3d50*/  IADD3 R36, P0, PT, R27, UR4, RZ ;  /* 0x000000041b247c10 */ /* 0x000fe2000ff1e0ff */
[----:B------:R-:W-:Y:S02]  /*3d60*/  IMAD.X R43, RZ, RZ, UR5, P1 ;  /* 0x00000005ff2b7e24 */ /* 0x000fe400088e06ff */
[----:B------:R-:W-:Y:S02]  /*3d70*/  IMAD.X R41, RZ, RZ, UR5, P2 ;  /* 0x00000005ff297e24 */ /* 0x000fe400090e06ff */
[----:B------:R-:W-:Y:S01]  /*3d80*/  IMAD.X R39, RZ, RZ, UR5, P3 ;  /* 0x00000005ff277e24 */ /* 0x000fe200098e06ff */
[----:B------:R-:W5:Y:S01]  /*3d90*/  LDG.E.U8.CONSTANT R25, desc[UR76][R42.64] ;  /* 0x0000004c2a197981 */ /* 0x000f62000c1e9100 */
[----:B------:R-:W-:-:S03]  /*3da0*/  IMAD.X R37, RZ, RZ, UR5, P0 ;  /* 0x00000005ff257e24 */ /* 0x000fc600080e06ff */
[----:B------:R-:W5:Y:S04]  /*3db0*/  LDG.E.U8.CONSTANT R27, desc[UR76][R40.64] ;  /* 0x0000004c281b7981 */ /* 0x000f68000c1e9100 */
[----:B------:R-:W5:Y:S04]  /*3dc0*/  LDG.E.U8.CONSTANT R29, desc[UR76][R38.64] ;  /* 0x0000004c261d7981 */ /* 0x000f68000c1e9100 */
[----:B------:R0:W5:Y:S04]  /*3dd0*/  LDG.E.U8.CONSTANT R31, desc[UR76][R36.64] ;  /* 0x0000004c241f7981 */ /* 0x000168000c1e9100 */
[----:B------:R1:W-:Y:S01]  /*3de0*/  STL.U8 [R1+0x2c0], RZ ;  /* 0x0002c0ff01007387 */ /* 0x0003e20000100000 */
[----:B0-----:R-:W-:-:S03]  /*3df0*/  IMAD.MOV.U32 R36, RZ, RZ, RZ ;  /* 0x000000ffff247224 */ /* 0x001fc600078e00ff */
[----:B--2---:R1:W-:Y:S04]  /*3e00*/  STL.U8 [R1+0x2a1], R19 ;  /* 0x0002a11301007387 */ /* 0x0043e80000100000 */
[----:B---3--:R1:W-:Y:S04]  /*3e10*/  STL.U8 [R1+0x2a6], R9 ;  /* 0x0002a60901007387 */ /* 0x0083e80000100000 */
[----:B----4-:R1:W-:Y:S04]  /*3e20*/  STL.U8 [R1+0x2a9], R3 ;  /* 0x0002a90301007387 */ /* 0x0103e80000100000 */
[----:B-----5:R1:W-:Y:S04]  /*3e30*/  STL.U8 [R1+0x2b1], R22 ;  /* 0x0002b11601007387 */ /* 0x0203e80000100000 */
[----:B------:R1:W-:Y:S04]  /*3e40*/  STL.U8 [R1+0x2ae], R28 ;  /* 0x0002ae1c01007387 */ /* 0x0003e80000100000 */
        /* <DEDUP_REMOVED lines=26> */
[----:B------:R1:W-:Y:S02]  /*3ff0*/  STL.U8 [R1+0x2a0], R31 ;  /* 0x0002a01f01007387 */ /* 0x0003e40000100000 */
.L_x_26:
[----:B------:R-:W-:-:S06]  /*4000*/  IMAD.IADD R33, R1, 0x1, R36 ;  /* 0x0000000101217824 */ /* 0x000fcc00078e0224 */
[----:B------:R-:W2:Y:S01]  /*4010*/  LDL.U8 R33, [R33+0x2a0] ;  /* 0x0002a00021217983 */ /* 0x000ea20000100000 */
[----:B------:R-:W2:Y:S02]  /*4020*/  LDC.U8 R38, c[0x3][R36] ;  /* 0x00c0000024267b82 */ /* 0x000ea40000000000 */
[----:B--2---:R-:W-:-:S13]  /*4030*/  ISETP.NE.AND P0, PT, R33, R38, PT ;  /* 0x000000262100720c */ /* 0x004fda0003f05270 */
[----:B------:R-:W-:Y:S05]  /*4040*/  @!P0 BRA `(.L_x_23) ;  /* 0x00000000003c8947 */ /* 0x000fea0003800000 */
[----:B------:R-:W0:Y:S01]  /*4050*/  LDCU UR4, c[0x0][0x360] ;  /* 0x00006c00ff0477ac */ /* 0x000e220008000800 */
[----:B-1----:R-:W0:Y:S01]  /*4060*/  LDC R3, c[0x0][0x370] ;  /* 0x0000dc00ff037b82 */ /* 0x002e220000000800 */
[----:B------:R-:W-:Y:S01]  /*4070*/  IMAD.MOV.U32 R20, RZ, RZ, R23 ;  /* 0x000000ffff147224 */ /* 0x000fe200078e0017 */
[----:B------:R-:W1:Y:S03]  /*4080*/  LDCU.64 UR6, c[0x0][0x388] ;  /* 0x00007100ff0677ac */ /* 0x000e660008000a00 */
[----:B0-----:R-:W-:-:S03]  /*4090*/  IMAD.WIDE.U32 R20, R3, UR4, R20 ;  /* 0x0000000403147c25 */ /* 0x001fc6000f8e0014 */
[----:B-1----:R-:W-:-:S04]  /*40a0*/  ISETP.GT.U32.AND P0, PT, R20, UR6, PT ;  /* 0x0000000614007c0c */ /* 0x002fc8000bf04070 */
[----:B------:R-:W-:-:S13]  /*40b0*/  ISETP.GT.U32.AND.EX P0, PT, R21, UR7, PT, P0 ;  /* 0x0000000715007c0c */ /* 0x000fda000bf04100 */
[----:B------:R-:W-:Y:S05]  /*40c0*/  @P0 EXIT ;  /* 0x000000000000094d */ /* 0x000fea0003800000 */
[----:B------:R-:W0:Y:S01]  /*40d0*/  LDC.64 R2, c[0x4][0x10] ;  /* 0x01000400ff027b82 */ /* 0x000e220000000a00 */
[----:B------:R-:W-:Y:S05]  /*40e0*/  YIELD ;  /* 0x0000000000007946 */ /* 0x000fea0003800000 */
[----:B0-----:R-:W2:Y:S01]  /*40f0*/  ATOMG.E.OR.STRONG.GPU PT, R2, desc[UR76][R2.64], RZ ;  /* 0x800000ff020279a8 */ /* 0x001ea2000b1ef14c */
[----:B------:R-:W-:Y:S01]  /*4100*/  IMAD.MOV.U32 R23, RZ, RZ, R20 ;  /* 0x000000ffff177224 */ /* 0x000fe200078e0014 */
[----:B--2---:R-:W-:-:S13]  /*4110*/  ISETP.NE.AND P0, PT, R2, RZ, PT ;  /* 0x000000ff0200720c */ /* 0x004fda0003f05270 */
[----:B------:R-:W-:Y:S05]  /*4120*/  @!P0 BRA `(.L_x_24) ;  /* 0xffffffc000448947 */ /* 0x000fea000383ffff */
[----:B------:R-:W-:Y:S05]  /*4130*/  EXIT ;  /* 0x000000000000794d */ /* 0x000fea0003800000 */
.L_x_23:
[----:B------:R-:W0:Y:S01]  /*4140*/  LDCU UR4, c[0x3][0x140] ;  /* 0x00c02800ff0477ac */ /* 0x000e220008000800 */
[----:B------:R-:W-:-:S05]  /*4150*/  VIADD R36, R36, 0x1 ;  /* 0x0000000124247836 */ /* 0x000fca0000000000 */
[----:B0-----:R-:W-:-:S13]  /*4160*/  ISETP.NE.AND P0, PT, R36, UR4, PT ;  /* 0x0000000424007c0c */ /* 0x001fda000bf05270 */
[----:B------:R-:W-:Y:S05]  /*4170*/  @!P0 BRA `(.L_x_25) ;  /* 0x0000003800e48947 */ /* 0x000fea0003800000 */
[----:B------:R-:W-:Y:S05]  /*4180*/  BRA `(.L_x_26) ;  /* 0xfffffffc009c7947 */ /* 0x000fea000383ffff */
.L_x_2:
[----:B------:R-:W0:Y:S02]  /*4190*/  LDC.64 R2, c[0x4][0x10] ;  /* 0x01000400ff027b82 */ /* 0x000e240000000a00 */
[----:B0-----:R-:W2:Y:S02]  /*41a0*/  ATOMG.E.OR.STRONG.GPU PT, R2, desc[UR76][R2.64], RZ ;  /* 0x800000ff020279a8 */ /* 0x001ea4000b1ef14c */
[----:B--2---:R-:W-:-:S13]  /*41b0*/  ISETP.NE.AND P0, PT, R2, RZ, PT ;  /* 0x000000ff0200720c */ /* 0x004fda0003f05270 */
[----:B------:R-:W-:Y:S05]  /*41c0*/  @P0 EXIT ;  /* 0x000000000000094d */ /* 0x000fea0003800000 */
[----:B------:R-:W-:-:S09]  /*41d0*/  UISETP.NE.AND UP0, UPT, UR40, URZ, UPT ;  /* 0x000000ff2800728c */ /* 0x000fd2000bf05270 */
[----:B------:R-:W-:Y:S05]  /*41e0*/  BRA.U !UP0, `(.L_x_27) ;  /* 0x0000000108e07547 */ /* 0x000fea000b800000 */
[----:B------:R-:W0:Y:S01]  /*41f0*/  LDCU UR4, c[0x3][0x144] ;  /* 0x00c02880ff0477ac */ /* 0x000e220008000800 */
[----:B------:R-:W-:Y:S01]  /*4200*/  ISETP.LT.U32.AND P0, PT, RZ, UR40, PT ;  /* 0x00000028ff007c0c */ /* 0x000fe2000bf01070 */
[----:B------:R-:W-:Y:S01]  /*4210*/  IMAD.MOV.U32 R7, RZ, RZ, RZ ;  /* 0x000000ffff077224 */ /* 0x000fe200078e00ff */
[----:B0-----:R-:W-:-:S06]  /*4220*/  USHF.R.S32.HI UR4, URZ, 0x1f, UR4 ;  /* 0x0000001fff047899 */ /* 0x001fcc0008011404 */
[----:B------:R-:W-:Y:S02]  /*4230*/  IMAD.U32 R0, RZ, RZ, UR4 ;  /* 0x00000004ff007e24 */ /* 0x000fe4000f8e00ff */
[----:B------:R-:W-:Y:S02]  /*4240*/  IMAD.U32 R4, RZ, RZ, UR4 ;  /* 0x00000004ff047e24 */ /* 0x000fe4000f8e00ff */
[----:B------:R-:W-:Y:S01]  /*4250*/  IMAD.U32 R8, RZ, RZ, UR4 ;  /* 0x00000004ff087e24 */ /* 0x000fe2000f8e00ff */
[----:B------:R-:W-:Y:S01]  /*4260*/  ISETP.GT.U32.AND.EX P0, PT, R0, RZ, PT, P0 ;  /* 0x000000ff0000720c */ /* 0x000fe20003f04100 */
[----:B------:R-:W-:-:S12]  /*4270*/  IMAD.MOV.U32 R0, RZ, RZ, RZ ;  /* 0x000000ffff007224 */ /* 0x000fd800078e00ff */
[----:B------:R-:W0:Y:S01]  /*4280*/  @!P0 LDC.U8 R2, c[0x3][0x40] ;  /* 0x00c01000ff028b82 */ /* 0x000e220000000000 */
[----:B------:R-:W-:-:S05]  /*4290*/  @!P0 IMAD.MOV.U32 R0, RZ, RZ, 0x1 ;  /* 0x00000001ff008424 */ /* 0x000fca00078e00ff */
[C---:B------:R-:W-:Y:S02]  /*42a0*/  IADD3 R3, P3, PT, -R0.reuse, UR40, RZ ;  /* 0x0000002800037c10 */ /* 0x040fe4000ff7e1ff */
[----:B------:R-:W-:Y:S02]  /*42b0*/  ISETP.LT.U32.AND P2, PT, R0, UR40, PT ;  /* 0x0000002800007c0c */ /* 0x000fe4000bf41070 */
[----:B------:R-:W-:Y:S02]  /*42c0*/  ISETP.LE.U32.AND P1, PT, R3, 0x3, PT ;  /* 0x000000030300780c */ /* 0x000fe40003f23070 */
[----:B------:R-:W-:Y:S02]  /*42d0*/  ISETP.GT.U32.AND.EX P2, PT, R4, R7, PT, P2 ;  /* 0x000000070400720c */ /* 0x000fe40003f44120 */
[----:B------:R-:W-:-:S04]  /*42e0*/  IADD3.X R3, PT, PT, ~R7, UR4, RZ, P3, !PT ;  /* 0x0000000407037c10 */ /* 0x000fc80009ffe5ff */
[----:B------:R-:W-:Y:S01]  /*42f0*/  ISETP.LE.U32.OR.EX P1, PT, R3, RZ, !P2, P1 ;  /* 0x000000ff0300720c */ /* 0x000fe20005723510 */
[----:B0-----:R0:W-:-:S12]  /*4300*/  @!P0 STL.U8 [R1+0x180], R2 ;  /* 0x0001800201008387 */ /* 0x0011d80000100000 */
[----:B------:R-:W-:Y:S05]  /*4310*/  @P1 BRA `(.L_x_28) ;  /* 0x0000000000441947 */ /* 0x000fea0003800000 */
[----:B------:R-:W-:Y:S01]  /*4320*/  UIADD3 UR5, UP0, UPT, UR40, -0x3, URZ ;  /* 0xfffffffd28057890 */ /* 0x000fe2000ff1e0ff */
[----:B------:R-:W-:-:S03]  /*4330*/  PLOP3.LUT P0, PT, PT, PT, PT, 0x8, 0x80 ;  /* 0x000000000080781c */ /* 0x000fc60003f0e170 */
[----:B------:R-:W-:-:S12]  /*4340*/  UIADD3.X UR6, UPT, UPT, UR4, -0x1, URZ, UP0, !UPT ;  /* 0xffffffff04067890 */ /* 0x000fd800087fe4ff */
.L_x_29:
        /* <DEDUP_REMOVED lines=9> */
[----:B------:R-:W-:Y:S01]  /*43e0*/  ISETP.GE.U32.AND P1, PT, R0, UR5, PT ;  /* 0x0000000500007c0c */ /* 0x000fe2000bf26070 */
[----:B---3--:R0:W-:Y:S03]  /*43f0*/  STL.U8 [R6+0x182], R4 ;  /* 0x0001820406007387 */ /* 0x0081e60000100000 */
[----:B------:R-:W-:Y:S01]  /*4400*/  ISETP.GE.U32.AND.EX P1, PT, R7, UR6, PT, P1 ;  /* 0x0000000607007c0c */ /* 0x000fe2000bf26110 */
[----:B----4-:R0:W-:-:S12]  /*4410*/  STL.U8 [R6+0x183], R5 ;  /* 0x0001830506007387 */ /* 0x0101d80000100000 */
[----:B------:R-:W-:Y:S05]  /*4420*/  @!P1 BRA `(.L_x_29) ;  /* 0xfffffffc00c89947 */ /* 0x000fea000383ffff */
.L_x_28:
[C---:B0-----:R-:W-:Y:S02]  /*4430*/  IADD3 R2, P3, PT, -R0.reuse, UR40, RZ ;  /* 0x0000002800027c10 */ /* 0x041fe4000ff7e1ff */
[----:B------:R-:W-:Y:S02]  /*4440*/  ISETP.LT.U32.AND P2, PT, R0, UR40, PT ;  /* 0x0000002800007c0c */ /* 0x000fe4000bf41070 */
[----:B------:R-:W-:Y:S02]  /*4450*/  ISETP.LE.U32.AND P1, PT, R2, 0x1, PT ;  /* 0x000000010200780c */ /* 0x000fe40003f23070 */
[----:B------:R-:W-:Y:S02]  /*4460*/  ISETP.GT.U32.AND.EX P2, PT, R8, R7, PT, P2 ;  /* 0x000000070800720c */ /* 0x000fe40003f44120 */
[----:B------:R-:W-:-:S04]  /*4470*/  IADD3.X R2, PT, PT, ~R7, UR4, RZ, P3, !PT ;  /* 0x0000000407027c10 */ /* 0x000fc80009ffe5ff */
        /* <DEDUP_REMOVED lines=10> */
.L_x_30:
[----:B------:R-:W-:-:S04]  /*4520*/  ISETP.LT.U32.AND P1, PT, R0, UR40, PT ;  /* 0x0000002800007c0c */ /* 0x000fc8000bf21070 */
[----:B------:R-:W-:-:S13]  /*4530*/  ISETP.LT.U32.OR.EX P0, PT, R7, UR4, P0, P1 ;  /* 0x0000000407007c0c */ /* 0x000fda0008701510 */
[----:B0-----:R-:W0:Y:S01]  /*4540*/  @P0 LDC.U8 R2, c[0x3][R0+0x40] ;  /* 0x00c0100000020b82 */ /* 0x001e220000000000 */
[----:B------:R-:W-:-:S05]  /*4550*/  @P0 IMAD.IADD R3, R1, 0x1, R0 ;  /* 0x0000000101030824 */ /* 0x000fca00078e0200 */
[----:B0-----:R0:W-:Y:S02]  /*4560*/  @P0 STL.U8 [R3+0x180], R2 ;  /* 0x0001800203000387 */ /* 0x0011e40000100000 */
.L_x_27:
[----:B------:R-:W-:Y:S01]  /*4570*/  BSSY.RECONVERGENT B1, `(.L_x_31) ;  /* 0x0000017000017945 */ /* 0x000fe20003800200 */
[----:B------:R-:W-:-:S07]  /*4580*/  IMAD.MOV.U32 R0, RZ, RZ, RZ ;  /* 0x000000ffff007224 */ /* 0x000fce00078e00ff */
.L_x_32:
[----:B01----:R-:W-:-:S04]  /*4590*/  IMAD.WIDE.U32 R2, R11, -0x33333333, RZ ;  /* 0xcccccccd0b027825 */ /* 0x003fc800078e00ff */
[----:B------:R-:W-:-:S04]  /*45a0*/  IMAD.WIDE.U32 R4, P0, R9, -0x33333334, R2 ;  /* 0xcccccccc09047825 */ /* 0x000fc80007800002 */
[----:B------:R-:W-:-:S04]  /*45b0*/  IMAD.WIDE.U32 R2, R9, -0x33333333, RZ ;  /* 0xcccccccd09027825 */ /* 0x000fc800078e00ff */
[----:B------:R-:W-:Y:S01]  /*45c0*/  IMAD.X R7, RZ, RZ, RZ, P0 ;  /* 0x000000ffff077224 */ /* 0x000fe200000e06ff */
[----:B------:R-:W-:Y:S01]  /*45d0*/  IADD3 RZ, P0, PT, R3, R4, RZ ;  /* 0x0000000403ff7210 */ /* 0x000fe20007f1e0ff */
[----:B------:R-:W-:Y:S02]  /*45e0*/  IMAD.MOV.U32 R6, RZ, RZ, R5 ;  /* 0x000000ffff067224 */ /* 0x000fe400078e0005 */
[----:B------:R-:W-:Y:S02]  /*45f0*/  IMAD.IADD R5, R1, 0x1, R0 ;  /* 0x0000000101057824 */ /* 0x000fe400078e0200 */
[----:B------:R-:W-:Y:S01]  /*4600*/  IMAD.WIDE.U32.X R2, R11, -0x33333334, R6, P0 ;  /* 0xcccccccc0b027825 */ /* 0x000fe200000e0406 */
[----:B------:R-:W-:-:S03]  /*4610*/  ISETP.GT.U32.AND P0, PT, R9, 0x9, PT ;  /* 0x000000090900780c */ /* 0x000fc60003f04070 */
[----:B------:R-:W-:Y:S01]  /*4620*/  VIADD R7, R0, 0x1 ;  /* 0x0000000100077836 */ /* 0x000fe20000000000 */
[--C-:B------:R-:W-:Y:S02]  /*4630*/  SHF.R.U64 R4, R2, 0x3, R3.reuse ;  /* 0x0000000302047819 */ /* 0x100fe40000001203 */
[----:B------:R-:W-:Y:S02]  /*4640*/  ISETP.GT.U32.AND.EX P0, PT, R11, RZ, PT, P0 ;  /* 0x000000ff0b00720c */ /* 0x000fe40003f04100 */
[----:B------:R-:W-:Y:S01]  /*4650*/  SHF.R.U32.HI R6, RZ, 0x3, R3 ;  /* 0x00000003ff067819 */ /* 0x000fe20000011603 */
[----:B------:R-:W-:Y:S02]  /*4660*/  IMAD R2, R4, -0xa, R9 ;  /* 0xfffffff604027824 */ /* 0x000fe400078e0209 */
[----:B------:R-:W-:Y:S02]  /*4670*/  IMAD.MOV.U32 R3, RZ, RZ, R0 ;  /* 0x000000ffff037224 */ /* 0x000fe400078e0000 */
[----:B------:R-:W-:-:S02]  /*4680*/  VIADD R2, R2, 0x30 ;  /* 0x0000003002027836 */ /* 0x000fc40000000000 */
[----:B------:R-:W-:Y:S02]  /*4690*/  IMAD.MOV.U32 R0, RZ, RZ, R7 ;  /* 0x000000ffff007224 */ /* 0x000fe400078e0007 */
[----:B------:R-:W-:Y:S01]  /*46a0*/  IMAD.MOV.U32 R11, RZ, RZ, R6 ;  /* 0x000000ffff0b7224 */ /* 0x000fe200078e0006 */
[----:B------:R1:W-:Y:S01]  /*46b0*/  STL.U8 [R5+0x280], R2 ;  /* 0x0002800205007387 */ /* 0x0003e20000100000 */
[----:B------:R-:W-:Y:S01]  /*46c0*/  IMAD.MOV.U32 R9, RZ, RZ, R4 ;  /* 0x000000ffff097224 */ /* 0x000fe200078e0004 */
[----:B------:R-:W-:Y:S06]  /*46d0*/  @P0 BRA `(.L_x_32) ;  /* 0xfffffffc00ac0947 */ /* 0x000fec000383ffff */
[----:B------:R-:W-:Y:S05]  /*46e0*/  BSYNC.RECONVERGENT B1 ;  /* 0x0000000000017941 */ /* 0x000fea0003800200 */
.L_x_31:
[----:B------:R-:W-:Y:S01]  /*46f0*/  ISETP.GE.U32.AND P3, PT, R3, 0x3, PT ;  /* 0x000000030300780c */ /* 0x000fe20003f66070 */
[C---:B------:R-:W-:Y:S01]  /*4700*/  VIADD R0, R7.reuse, UR40 ;  /* 0x0000002807007c36 */ /* 0x040fe20008000000 */
[----:B------:R-:W-:Y:S01]  /*4710*/  LOP3.LUT R11, R7, 0x3, RZ, 0xc0, !PT ;  /* 0x00000003070b7812 */ /* 0x000fe200078ec0ff */
[----:B------:R-:W0:Y:S01]  /*4720*/  LDCU.128 UR4, c[0x3][0x150] ;  /* 0x00c02a00ff0477ac */ /* 0x000e220008000c00 */
[----:B------:R-:W-:Y:S01]  /*4730*/  BSSY.RECONVERGENT B1, `(.L_x_33) ;  /* 0x0000026000017945 */ /* 0x000fe20003800200 */
[C---:B------:R-:W-:Y:S01]  /*4740*/  VIADD R10, R0.reuse, 0x1 ;  /* 0x00000001000a7836 */ /* 0x040fe20000000000 */
[----:B------:R-:W-:Y:S01]  /*4750*/  ISETP.NE.AND P0, PT, R11, RZ, PT ;  /* 0x000000ff0b00720c */ /* 0x000fe20003f05270 */
[----:B------:R-:W2:Y:S01]  /*4760*/  LDCU.128 UR8, c[0x3][0x250] ;  /* 0x00c04a00ff0877ac */ /* 0x000ea20008000c00 */
[----:B------:R-:W-:Y:S01]  /*4770*/  ISETP.NE.AND P2, PT, R0, RZ, PT ;  /* 0x000000ff0000720c */ /* 0x000fe20003f45270 */
[----:B------:R-:W-:Y:S01]  /*4780*/  IMAD.MOV.U32 R12, RZ, RZ, 0x80 ;  /* 0x00000080ff0c7424 */ /* 0x000fe200078e00ff */
[----:B-1----:R-:W-:Y:S01]  /*4790*/  LOP3.LUT R2, R10, 0x8000003f, RZ, 0xc0, !PT ;  /* 0x8000003f0a027812 */ /* 0x002fe200078ec0ff */
[----:B------:R-:W1:Y:S01]  /*47a0*/  LDCU.128 UR12, c[0x3][0x160] ;  /* 0x00c02c00ff0c77ac */ /* 0x000e620008000c00 */
[----:B------:R-:W-:-:S02]  /*47b0*/  SHF.R.S32.HI R13, RZ, 0x1f, R0 ;  /* 0x0000001fff0d7819 */ /* 0x000fc40000011400 */
[----:B------:R-:W-:Y:S01]  /*47c0*/  ISETP.NE.AND P1, PT, R2, 0x38, PT ;  /* 0x000000380200780c */ /* 0x000fe20003f25270 */
[----:B------:R-:W3:Y:S01]  /*47d0*/  LDCU.128 UR16, c[0x3][0x260] ;  /* 0x00c04c00ff1077ac */ /* 0x000ee20008000c00 */
[----:B------:R-:W-:Y:S01]  /*47e0*/  IMAD.MOV.U32 R2, RZ, RZ, RZ ;  /* 0x000000ffff027224 */ /* 0x000fe200078e00ff */
[----:B------:R-:W4:Y:S01]  /*47f0*/  LDCU.128 UR20, c[0x3][0x170] ;  /* 0x00c02e00ff1477ac */ /* 0x000f220008000c00 */
[----:B------:R-:W0:Y:S01]  /*4800*/  LDCU.128 UR24, c[0x3][0x270] ;  /* 0x00c04e00ff1877ac */ /* 0x000e220008000c00 */
[----:B------:R-:W0:Y:S01]  /*4810*/  LDCU.128 UR28, c[0x3][0x180] ;  /* 0x00c03000ff1c77ac */ /* 0x000e220008000c00 */
[----:B------:R-:W0:Y:S01]  /*4820*/  LDCU.128 UR32, c[0x3][0x280] ;  /* 0x00c05000ff2077ac */ /* 0x000e220008000c00 */
[----:B------:R-:W0:Y:S01]  /*4830*/  LDCU.128 UR36, c[0x3][0x190] ;  /* 0x00c03200ff2477ac */ /* 0x000e220008000c00 */
[----:B------:R-:W-:Y:S05]  /*4840*/  @!P3 BRA `(.L_x_34) ;  /* 0x000000000050b947 */ /* 0x000fea0003800000 */
[----:B------:R-:W-:Y:S01]  /*4850*/  LOP3.LUT R2, R7, 0xfffffffc, RZ, 0xc0, !PT ;  /* 0xfffffffc07027812 */ /* 0x000fe200078ec0ff */
[----:B------:R-:W-:-:S07]  /*4860*/  IMAD.MOV.U32 R4, RZ, RZ, RZ ;  /* 0x000000ffff047224 */ /* 0x000fce00078e00ff */
.L_x_35:
[----:B0-----:R-:W-:-:S04]  /*4870*/  IMAD.IADD R6, R3, 0x1, -R4 ;  /* 0x0000000103067824 */ /* 0x001fc800078e0a04 */
[----:B------:R-:W-:-:S06]  /*4880*/  IMAD.IADD R5, R1, 0x1, R6 ;  /* 0x0000000101057824 */ /* 0x000fcc00078e0206 */
[----:B------:R-:W5:Y:S01]  /*4890*/  LDL.U8 R5, [R5+0x280] ;  /* 0x0002800005057983 */ /* 0x000f620000100000 */
[----:B------:R-:W-:Y:S02]  /*48a0*/  LOP3.LUT R8, RZ, R4, RZ, 0x33, !PT ;  /* 0x00000004ff087212 */ /* 0x000fe400078e33ff */
[C---:B------:R-:W-:Y:S02]  /*48b0*/  IADD3 R9, PT, PT, R1.reuse, UR40, R4 ;  /* 0x0000002801097c10 */ /* 0x040fe4000fffe004 */
[----:B------:R-:W-:-:S03]  /*48c0*/  IADD3 R7, PT, PT, R1, R8, R3 ;  /* 0x0000000801077210 */ /* 0x000fc60007ffe003 */
[----:B-----5:R0:W-:Y:S04]  /*48d0*/  STL.U8 [R9+0x180], R5 ;  /* 0x0001800509007387 */ /* 0x0201e80000100000 */
[----:B------:R-:W5:Y:S01]  /*48e0*/  LDL.U8 R7, [R7+0x280] ;  /* 0x0002800007077983 */ /* 0x000f620000100000 */
[C-C-:B------:R-:W-:Y:S02]  /*48f0*/  IADD3 R8, PT, PT, R1.reuse, -0x2, R6.reuse ;  /* 0xfffffffe01087810 */ /* 0x140fe40007ffe006 */
[----:B------:R-:W-:Y:S01]  /*4900*/  IADD3 R6, PT, PT, R1, -0x3, R6 ;  /* 0xfffffffd01067810 */ /* 0x000fe20007ffe006 */
[----:B-----5:R0:W-:Y:S04]  /*4910*/  STL.U8 [R9+0x181], R7 ;  /* 0x0001810709007387 */ /* 0x0201e80000100000 */
[----:B------:R-:W5:Y:S04]  /*4920*/  LDL.U8 R8, [R8+0x280] ;  /* 0x0002800008087983 */ /* 0x000f680000100000 */
[----:B-----5:R0:W-:Y:S04]  /*4930*/  STL.U8 [R9+0x182], R8 ;  /* 0x0001820809007387 */ /* 0x0201e80000100000 */
[----:B------:R-:W5:Y:S01]  /*4940*/  LDL.U8 R6, [R6+0x280] ;  /* 0x0002800006067983 */ /* 0x000f620000100000 */
[----:B------:R-:W-:-:S05]  /*4950*/  VIADD R4, R4, 0x4 ;  /* 0x0000000404047836 */ /* 0x000fca0000000000 */
[----:B------:R-:W-:Y:S01]  /*4960*/  ISETP.NE.AND P3, PT, R4, R2, PT ;  /* 0x000000020400720c */ /* 0x000fe20003f65270 */
[----:B-----5:R0:W-:-:S12]  /*4970*/  STL.U8 [R9+0x183], R6 ;  /* 0x0001830609007387 */ /* 0x0201d80000100000 */
[----:B------:R-:W-:Y:S05]  /*4980*/  @P3 BRA `(.L_x_35) ;  /* 0xfffffffc00b83947 */ /* 0x000fea000383ffff */
.L_x_34:
[----:B01234-:R-:W-:Y:S05]  /*4990*/  BSYNC.RECONVERGENT B1 ;  /* 0x0000000000017941 */ /* 0x01ffea0003800200 */
.L_x_33:
[----:B------:R-:W-:Y:S04]  /*49a0*/  BSSY.RECONVERGENT B1, `(.L_x_36) ;  /* 0x000000b000017945 */ /* 0x000fe80003800200 */
[----:B------:R-:W-:Y:S05]  /*49b0*/  @!P0 BRA `(.L_x_37) ;  /* 0x0000000000248947 */ /* 0x000fea0003800000 */
[----:B------:R-:W-:-:S07]  /*49c0*/  IMAD.MOV.U32 R4, RZ, RZ, RZ ;  /* 0x000000ffff047224 */ /* 0x000fce00078e00ff */
.L_x_38:
[----:B0-----:R-:W-:-:S06]  /*49d0*/  IADD3 R5, PT, PT, R1, -R2, R3 ;  /* 0x8000000201057210 */ /* 0x001fcc0007ffe003 */
[----:B------:R-:W2:Y:S01]  /*49e0*/  LDL.U8 R5, [R5+0x280] ;  /* 0x0002800005057983 */ /* 0x000ea20000100000 */
[----:B------:R-:W-:Y:S01]  /*49f0*/  IADD3 R6, PT, PT, R1, UR40, R2 ;  /* 0x0000002801067c10 */ /* 0x000fe2000fffe002 */
[----:B------:R-:W-:Y:S02]  /*4a00*/  VIADD R4, R4, 0x1 ;  /* 0x0000000104047836 */ /* 0x000fe40000000000 */
[----:B------:R-:W-:-:S03]  /*4a10*/  VIADD R2, R2, 0x1 ;  /* 0x0000000102027836 */ /* 0x000fc60000000000 */
[----:B------:R-:W-:Y:S01]  /*4a20*/  ISETP.NE.AND P0, PT, R4, R11, PT ;  /* 0x0000000b0400720c */ /* 0x000fe20003f05270 */
[----:B--2---:R0:W-:-:S12]  /*4a30*/  STL.U8 [R6+0x180], R5 ;  /* 0x0001800506007387 */ /* 0x0041d80000100000 */
[----:B------:R-:W-:Y:S05]  /*4a40*/  @P0 BRA `(.L_x_38) ;  /* 0xfffffffc00e00947 */ /* 0x000fea000383ffff */
.L_x_37:
[----:B------:R-:W-:Y:S05]  /*4a50*/  BSYNC.RECONVERGENT B1 ;  /* 0x0000000000017941 */ /* 0x000fea0003800200 */
.L_x_36:
[----:B------:R-:W-:Y:S01]  /*4a60*/  BSSY.RECONVERGENT B1, `(.L_x_39) ;  /* 0x0000010000017945 */ /* 0x000fe20003800200 */
[----:B------:R-:W-:Y:S01]  /*4a70*/  PRMT R8, R12, 0x7610, R8 ;  /* 0x000076100c087816 */ /* 0x000fe20000000008 */
[--C-:B0-----:R-:W-:Y:S01]  /*4a80*/  IMAD.IADD R6, R1, 0x1, R0.reuse ;  /* 0x0000000101067824 */ /* 0x101fe200078e0200 */
[----:B------:R-:W-:Y:S01]  /*4a90*/  SHF.R.U32.HI R9, RZ, 0x18, R13 ;  /* 0x00000018ff097819 */ /* 0x000fe2000001160d */
[----:B------:R-:W-:Y:S01]  /*4aa0*/  IMAD.MOV.U32 R3, RZ, RZ, R0 ;  /* 0x000000ffff037224 */ /* 0x000fe200078e0000 */
[----:B------:R-:W-:Y:S06]  /*4ab0*/  @!P2 BRA `(.L_x_40) ;  /* 0x000000000028a947 */ /* 0x000fec0003800000 */
[----:B------:R-:W-:Y:S02]  /*4ac0*/  IMAD.MOV.U32 R2, RZ, RZ, RZ ;  /* 0x000000ffff027224 */ /* 0x000fe400078e00ff */
[----:B------:R-:W-:-:S07]  /*4ad0*/  IMAD.MOV.U32 R7, RZ, RZ, RZ ;  /* 0x000000ffff077224 */ /* 0x000fce00078e00ff */
.L_x_41:
        /* <DEDUP_REMOVED lines=8> */
.L_x_40:
[----:B------:R-:W-:Y:S05]  /*4b60*/  BSYNC.RECONVERGENT B1 ;  /* 0x0000000000017941 */ /* 0x000fea0003800200 */
.L_x_39:
[----:B------:R1:W-:Y:S01]  /*4b70*/  STL.U8 [R6], R8 ;  /* 0x0000000806007387 */ /* 0x0003e20000100000 */
[----:B------:R-:W-:Y:S04]  /*4b80*/  BSSY.RECONVERGENT B1, `(.L_x_42) ;  /* 0x000000b000017945 */ /* 0x000fe80003800200 */
[----:B------:R-:W-:Y:S05]  /*4b90*/  @!P1 BRA `(.L_x_43) ;  /* 0x0000000000249947 */ /* 0x000fea0003800000 */
[----:B------:R-:W-:Y:S01]  /*4ba0*/  BSSY.RECONVERGENT B2, `(.L_x_43) ;  /* 0x0000008000027945 */ /* 0x000fe20003800200 */
.L_x_44:
        /* <DEDUP_REMOVED lines=8> */
.L_x_43:
[----:B------:R-:W-:Y:S05]  /*4c30*/  BSYNC.RECONVERGENT B1 ;  /* 0x0000000000017941 */ /* 0x000fea0003800200 */
.L_x_42:
[C-C-:B0-----:R-:W-:Y:S01]  /*4c40*/  SHF.R.U64 R4, R0.reuse, 0x1d, R13.reuse ;  /* 0x0000001d00047819 */ /* 0x141fe2000000120d */
[----:B------:R-:W-:Y:S01]  /*4c50*/  IMAD.IADD R11, R1, 0x1, R10 ;  /* 0x00000001010b7824 */ /* 0x000fe200078e020a */
[C-C-:B------:R-:W-:Y:S01]  /*4c60*/  SHF.R.U64 R2, R0.reuse, 0x15, R13.reuse ;  /* 0x0000001500027819 */ /* 0x140fe2000000120d */
[----:B------:R-:W0:Y:S01]  /*4c70*/  LDCU.128 UR40, c[0x3][0x290] ;  /* 0x00c05200ff2877ac */ /* 0x000e220008000c00 */
[C-C-:B-1----:R-:W-:Y:S01]  /*4c80*/  SHF.R.U64 R6, R0.reuse, 0xd, R13.reuse ;  /* 0x0000000d00067819 */ /* 0x142fe2000000120d */
[----:B------:R-:W-:Y:S01]  /*4c90*/  BSSY.RECONVERGENT B1, `(.L_x_45) ;  /* 0x0000271000017945 */ /* 0x000fe20003800200 */
[C-C-:B------:R-:W-:Y:S01]  /*4ca0*/  SHF.R.U64 R5, R0.reuse, 0x5, R13.reuse ;  /* 0x0000000500057819 */ /* 0x140fe2000000120d */
[----:B------:R-:W-:Y:S01]  /*4cb0*/  IMAD.SHL.U32 R0, R0, 0x8, RZ ;  /* 0x0000000800007824 */ /* 0x000fe200078e00ff */
[--C-:B------:R-:W-:Y:S01]  /*4cc0*/  SHF.R.U32.HI R8, RZ, 0x10, R13.reuse ;  /* 0x00000010ff087819 */ /* 0x100fe2000001160d */
[----:B------:R-:W-:Y:S01]  /*4cd0*/  STL.U8 [R11+0x7], R9 ;  /* 0x000007090b007387 */ /* 0x000fe20000100000 */
[----:B------:R-:W-:Y:S01]  /*4ce0*/  SHF.R.U32.HI R7, RZ, 0x8, R13 ;  /* 0x00000008ff077819 */ /* 0x000fe2000001160d */
[----:B------:R-:W1:Y:S01]  /*4cf0*/  LDCU.128 UR44, c[0x3][0x1a0] ;  /* 0x00c03400ff2c77ac */ /* 0x000e620008000c00 */
[----:B------:R-:W-:Y:S01]  /*4d00*/  ISETP.GE.AND P0, PT, R3, -0x8, PT ;  /* 0xfffffff80300780c */ /* 0x000fe20003f06270 */
[----:B------:R-:W-:Y:S01]  /*4d10*/  STL.U8 [R11+0x6], R8 ;  /* 0x000006080b007387 */ /* 0x000fe20000100000 */
[----:B------:R-:W-:Y:S01]  /*4d20*/  IMAD.MOV.U32 R25, RZ, RZ, 0x10325476 ;  /* 0x10325476ff197424 */ /* 0x000fe200078e00ff */
[----:B------:R-:W2:Y:S01]  /*4d30*/  LDCU.128 UR48, c[0x3][0x2a0] ;  /* 0x00c05400ff3077ac */ /* 0x000ea20008000c00 */
[----:B------:R-:W-:Y:S01]  /*4d40*/  IMAD.MOV.U32 R29, RZ, RZ, -0x10325477 ;  /* 0xefcdab89ff1d7424 */ /* 0x000fe200078e00ff */
[----:B------:R-:W-:Y:S01]  /*4d50*/  STL.U8 [R11+0x5], R7 ;  /* 0x000005070b007387 */ /* 0x000fe20000100000 */
[----:B------:R-:W3:Y:S03]  /*4d60*/  LDCU.128 UR52, c[0x3][0x1b0] ;  /* 0x00c03600ff3477ac */ /* 0x000ee60008000c00 */
[----:B------:R-:W-:Y:S01]  /*4d70*/  STL.U8 [R11+0x2], R6 ;  /* 0x000002060b007387 */ /* 0x000fe20000100000 */
[----:B------:R-:W4:Y:S03]  /*4d80*/  LDCU.128 UR56, c[0x3][0x2b0] ;  /* 0x00c05600ff3877ac */ /* 0x000f260008000c00 */
[----:B------:R-:W-:Y:S01]  /*4d90*/  STL.U8 [R11+0x1], R5 ;  /* 0x000001050b007387 */ /* 0x000fe20000100000 */
[----:B------:R-:W0:Y:S03]  /*4da0*/  LDCU.128 UR60, c[0x3][0x1c0] ;  /* 0x00c03800ff3c77ac */ /* 0x000e260008000c00 */
[----:B------:R-:W-:Y:S01]  /*4db0*/  STL.U8 [R11], R0 ;  /* 0x000000000b007387 */ /* 0x000fe20000100000 */
[----:B------:R-:W0:Y:S03]  /*4dc0*/  LDCU.128 UR64, c[0x3][0x240] ;  /* 0x00c04800ff4077ac */ /* 0x000e260008000c00 */
[----:B------:R5:W-:Y:S04]  /*4dd0*/  STL.U8 [R11+0x4], R4 ;  /* 0x000004040b007387 */ /* 0x000be80000100000 */
[----:B------:R1:W-:Y:S01]  /*4de0*/  STL.U8 [R11+0x3], R2 ;  /* 0x000003020b007387 */ /* 0x0003e20000100000 */
[----:B-----5:R-:W-:-:S02]  /*4df0*/  IMAD.MOV.U32 R4, RZ, RZ, -0x67452302 ;  /* 0x98badcfeff047424 */ /* 0x020fc400078e00ff */
[----:B-1----:R-:W-:Y:S01]  /*4e00*/  IMAD.MOV.U32 R2, RZ, RZ, 0x67452301 ;  /* 0x67452301ff027424 */ /* 0x002fe200078e00ff */
[----:B0-234-:R-:W-:Y:S06]  /*4e10*/  @!P0 BRA `(.L_x_46) ;  /* 0x0000002400608947 */ /* 0x01dfec0003800000 */
[----:B------:R-:W-:Y:S02]  /*4e20*/  IMAD.MOV.U32 R2, RZ, RZ, 0x67452301 ;  /* 0x67452301ff027424 */ /* 0x000fe400078e00ff */
[----:B------:R-:W-:Y:S02]  /*4e30*/  IMAD.MOV.U32 R29, RZ, RZ, -0x10325477 ;  /* 0xefcdab89ff1d7424 */ /* 0x000fe400078e00ff */
[----:B------:R-:W-:Y:S02]  /*4e40*/  IMAD.MOV.U32 R4, RZ, RZ, -0x67452302 ;  /* 0x98badcfeff047424 */ /* 0x000fe400078e00ff */
[----:B------:R-:W-:Y:S02]  /*4e50*/  IMAD.MOV.U32 R25, RZ, RZ, 0x10325476 ;  /* 0x10325476ff197424 */ /* 0x000fe400078e00ff */
[----:B------:R-:W-:-:S07]  /*4e60*/  IMAD.MOV.U32 R0, RZ, RZ, RZ ;  /* 0x000000ffff007224 */ /* 0x000fce00078e00ff */
.L_x_47:
[----:B------:R-:W-:Y:S01]  /*4e70*/  IMAD.IADD R7, R1, 0x1, R0 ;  /* 0x0000000101077824 */ /* 0x000fe200078e0200 */
[----:B------:R-:W0:Y:S04]  /*4e80*/  LDCU.64 UR68, c[0x3][0x148] ;  /* 0x00c02900ff4477ac */ /* 0x000e280008000a00 */
[----:B------:R-:W2:Y:S01]  /*4e90*/  LDL.128 R12, [R7] ;  /* 0x00000000070c7983 */ /* 0x000ea20000100c00 */
[----:B------:R-:W1:Y:S01]  /*4ea0*/  LDCU.128 UR72, c[0x3][0x2c0] ;  /* 0x00c05800ff4877ac */ /* 0x000e620008000c00 */
[C---:B--2---:R-:W-:Y:S02]  /*4eb0*/  PRMT R5, R15.reuse, 0x7771, RZ ;  /* 0x000077710f057816 */ /* 0x044fe400000000ff */
[----:B------:R-:W-:Y:S02]  /*4ec0*/  PRMT R8, R15, 0x7770, RZ ;  /* 0x000077700f087816 */ /* 0x000fe400000000ff */
[----:B------:R-:W-:-:S02]  /*4ed0*/  PRMT R6, R14, 0x7771, RZ ;  /* 0x000077710e067816 */ /* 0x000fc400000000ff */
[----:B------:R-:W-:Y:S02]  /*4ee0*/  PRMT R16, R8, 0x6540, R5 ;  /* 0x0000654008107816 */ /* 0x000fe40000000005 */
[----:B------:R-:W-:Y:S02]  /*4ef0*/  PRMT R5, R15, 0x7772, RZ ;  /* 0x000077720f057816 */ /* 0x000fe400000000ff */
[C---:B------:R-:W-:Y:S02]  /*4f00*/  PRMT R9, R14.reuse, 0x7770, RZ ;  /* 0x000077700e097816 */ /* 0x040fe400000000ff */
[----:B------:R-:W-:Y:S01]  /*4f10*/  PRMT R8, R13, 0x7771, RZ ;  /* 0x000077710d087816 */ /* 0x000fe200000000ff */
[----:B------:R-:W-:Y:S01]  /*4f20*/  IMAD.U32 R17, R5, 0x10000, RZ ;  /* 0x0001000005117824 */ /* 0x000fe200078e00ff */
[----:B------:R-:W-:Y:S02]  /*4f30*/  PRMT R10, R9, 0x6540, R6 ;  /* 0x00006540090a7816 */ /* 0x000fe40000000006 */
[----:B------:R-:W-:-:S02]  /*4f40*/  PRMT R6, R14, 0x7772, RZ ;  /* 0x000077720e067816 */ /* 0x000fc400000000ff */
[C---:B------:R-:W-:Y:S02]  /*4f50*/  PRMT R5, R13.reuse, 0x7772, RZ ;  /* 0x000077720d057816 */ /* 0x040fe400000000ff */
[----:B------:R-:W-:Y:S01]  /*4f60*/  PRMT R9, R13, 0x7770, RZ ;  /* 0x000077700d097816 */ /* 0x000fe200000000ff */
[----:B------:R-:W-:Y:S01]  /*4f70*/  IMAD.U32 R11, R6, 0x10000, RZ ;  /* 0x00010000060b7824 */ /* 0x000fe200078e00ff */
[----:B------:R-:W-:Y:S01]  /*4f80*/  PRMT R15, R15, 0x7773, RZ ;  /* 0x000077730f0f7816 */ /* 0x000fe200000000ff */
[----:B------:R-:W-:Y:S01]  /*4f90*/  IMAD.U32 R5, R5, 0x10000, RZ ;  /* 0x0001000005057824 */ /* 0x000fe200078e00ff */
[----:B------:R-:W-:Y:S02]  /*4fa0*/  PRMT R14, R14, 0x7773, RZ ;  /* 0x000077730e0e7816 */ /* 0x000fe400000000ff */
[----:B------:R-:W-:Y:S01]  /*4fb0*/  PRMT R13, R13, 0x7773, RZ ;  /* 0x000077730d0d7816 */ /* 0x000fe200000000ff */
[----:B------:R-:W-:Y:S01]  /*4fc0*/  IMAD.SHL.U32 R15, R15, 0x1000000, RZ ;  /* 0x010000000f0f7824 */ /* 0x000fe200078e00ff */
[----:B------:R-:W-:Y:S01]  /*4fd0*/  PRMT R8, R9, 0x6540, R8 ;  /* 0x0000654009087816 */ /* 0x000fe20000000008 */
[----:B------:R-:W-:Y:S01]  /*4fe0*/  IMAD.SHL.U32 R9, R14, 0x1000000, RZ ;  /* 0x010000000e097824 */ /* 0x000fe200078e00ff */
[----:B------:R-:W-:Y:S01]  /*4ff0*/  LOP3.LUT R16, R16, 0xff0000, R17, 0xf8, !PT ;  /* 0x00ff000010107812 */ /* 0x000fe200078ef811 */
[----:B------:R-:W-:Y:S01]  /*5000*/  IMAD.SHL.U32 R6, R13, 0x1000000, RZ ;  /* 0x010000000d067824 */ /* 0x000fe200078e00ff */
[----:B------:R-:W-:-:S02]  /*5010*/  LOP3.LUT R10, R10, 0xff0000, R11, 0xf8, !PT ;  /* 0x00ff00000a0a7812 */ /* 0x000fc400078ef80b */
[----:B------:R-:W-:Y:S02]  /*5020*/  LOP3.LUT R5, R8, 0xff0000, R5, 0xf8, !PT ;  /* 0x00ff000008057812 */ /* 0x000fe400078ef805 */
[----:B------:R-:W-:Y:S02]  /*5030*/  LOP3.LUT R15, R16, R15, RZ, 0xfc, !PT ;  /* 0x0000000f100f7212 */ /* 0x000fe400078efcff */
[----:B------:R-:W-:Y:S02]  /*5040*/  LOP3.LUT R14, R10, R9, RZ, 0xfc, !PT ;  /* 0x000000090a0e7212 */ /* 0x000fe400078efcff */
[----:B------:R-:W-:-:S05]  /*5050*/  LOP3.LUT R13, R5, R6, RZ, 0xfc, !PT ;  /* 0x00000006050d7212 */ /* 0x000fca00078efcff */
[----:B------:R2:W-:Y:S04]  /*5060*/  STL.128 [R1+0x140], R12 ;  /* 0x0001400c01007387 */ /* 0x0005e80000100c00 */
[----:B------:R-:W3:Y:S02]  /*5070*/  LDL.128 R8, [R7+0x10] ;  /* 0x0000100007087983 */ /* 0x000ee40000100c00 */
[C---:B---3--:R-:W-:Y:S01]  /*5080*/  PRMT R5, R11.reuse, 0x7771, RZ ;  /* 0x000077710b057816 */ /* 0x048fe200000000ff */
        /* <DEDUP_REMOVED lines=8> */
[----:B------:R-:W-:Y:S01]  /*5110*/  PRMT R16, R9, 0x7771, RZ ;  /* 0x0000777109107816 */ /* 0x000fe200000000ff */
[----:B--2---:R-:W-:Y:S01]  /*5120*/  IMAD.U32 R15, R5, 0x10000, RZ ;  /* 0x00010000050f7824 */ /* 0x004fe200078e00ff */
[C---:B------:R-:W-:Y:S01]  /*5130*/  PRMT R5, R9.reuse, 0x7772, RZ ;  /* 0x0000777209057816 */ /* 0x040fe200000000ff */
[----:B------:R-:W-:Y:S01]  /*5140*/  IMAD.U32 R6, R6, 0x10000, RZ ;  /* 0x0001000006067824 */ /* 0x000fe200078e00ff */
[----:B------:R-:W-:-:S02]  /*5150*/  PRMT R13, R9, 0x7770, RZ ;  /* 0x00007770090d7816 */ /* 0x000fc400000000ff */
[----:B------:R-:W-:Y:S02]  /*5160*/  PRMT R11, R11, 0x7773, RZ ;  /* 0x000077730b0b7816 */ /* 0x000fe400000000ff */
[----:B------:R-:W-:Y:S01]  /*5170*/  LOP3.LUT R17, R17, 0xff0000, R6, 0xf8, !PT ;  /* 0x00ff000011117812 */ /* 0x000fe200078ef806 */
[----:B------:R-:W-:Y:S01]  /*5180*/  IMAD.U32 R6, R5, 0x10000, RZ ;  /* 0x0001000005067824 */ /* 0x000fe200078e00ff */
[----:B------:R-:W-:Y:S01]  /*5190*/  PRMT R10, R10, 0x7773, RZ ;  /* 0x000077730a0a7816 */ /* 0x000fe200000000ff */
[----:B------:R-:W-:Y:S01]  /*51a0*/  IMAD.SHL.U32 R12, R11, 0x1000000, RZ ;  /* 0x010000000b0c7824 */ /* 0x000fe200078e00ff */
[----:B------:R-:W-:Y:S02]  /*51b0*/  PRMT R9, R9, 0x7773, RZ ;  /* 0x0000777309097816 */ /* 0x000fe400000000ff */
[----:B------:R-:W-:Y:S01]  /*51c0*/  PRMT R13, R13, 0x6540, R16 ;  /* 0x000065400d0d7816 */ /* 0x000fe20000000010 */
[----:B------:R-:W-:Y:S01]  /*51d0*/  IMAD.SHL.U32 R10, R10, 0x1000000, RZ ;  /* 0x010000000a0a7824 */ /* 0x000fe200078e00ff */
[----:B------:R-:W-:Y:S01]  /*51e0*/  LOP3.LUT R15, R18, 0xff0000, R15, 0xf8, !PT ;  /* 0x00ff0000120f7812 */ /* 0x000fe200078ef80f */
[----:B------:R-:W-:Y:S01]  /*51f0*/  IMAD.SHL.U32 R9, R9, 0x1000000, RZ ;  /* 0x0100000009097824 */ /* 0x000fe200078e00ff */
[----:B------:R-:W-:-:S02]  /*5200*/  LOP3.LUT R6, R13, 0xff0000, R6, 0xf8, !PT ;  /* 0x00ff00000d067812 */ /* 0x000fc400078ef806 */
[----:B------:R-:W-:Y:S02]  /*5210*/  LOP3.LUT R35, R15, R12, RZ, 0xfc, !PT ;  /* 0x0000000c0f237212 */ /* 0x000fe400078efcff */
[----:B------:R-:W-:Y:S01]  /*5220*/  LOP3.LUT R34, R17, R10, RZ, 0xfc, !PT ;  /* 0x0000000a11227212 */ /* 0x000fe200078efcff */
[----:B------:R-:W2:Y:S01]  /*5230*/  LDL.128 R12, [R1+0x140] ;  /* 0x00014000010c7983 */ /* 0x000ea20000100c00 */
[----:B------:R-:W-:-:S05]  /*5240*/  LOP3.LUT R33, R6, R9, RZ, 0xfc, !PT ;  /* 0x0000000906217212 */ /* 0x000fca00078efcff */
[----:B------:R3:W-:Y:S04]  /*5250*/  STL.128 [R1+0x150], R32 ;  /* 0x0001502001007387 */ /* 0x0007e80000100c00 */
[----:B------:R-:W4:Y:S04]  /*5260*/  LDL.128 R8, [R7+0x20] ;  /* 0x0000200007087983 */ /* 0x000f280000100c00 */
[----:B------:R-:W5:Y:S01]  /*5270*/  LDL.128 R16, [R1+0x150] ;  /* 0x0001500001107983 */ /* 0x000f620000100c00 */
[C---:B----4-:R-:W-:Y:S02]  /*5280*/  PRMT R5, R11.reuse, 0x7771, RZ ;  /* 0x000077710b057816 */ /* 0x050fe400000000ff */
[----:B------:R-:W-:-:S02]  /*5290*/  PRMT R20, R11, 0x7770, RZ ;  /* 0x000077700b147816 */ /* 0x000fc400000000ff */
[----:B------:R-:W-:Y:S02]  /*52a0*/  PRMT R6, R10, 0x7771, RZ ;  /* 0x000077710a067816 */ /* 0x000fe400000000ff */
[----:B------:R-:W-:Y:S02]  /*52b0*/  PRMT R24, R20, 0x6540, R5 ;  /* 0x0000654014187816 */ /* 0x000fe40000000005 */
[----:B------:R-:W-:Y:S02]  /*52c0*/  PRMT R5, R11, 0x7772, RZ ;  /* 0x000077720b057816 */ /* 0x000fe400000000ff */
[----:B------:R-:W-:-:S03]  /*52d0*/  PRMT R27, R10, 0x7770, RZ ;  /* 0x000077700a1b7816 */ /* 0x000fc600000000ff */
[----:B---3--:R-:W-:Y:S01]  /*52e0*/  IMAD.U32 R33, R5, 0x10000, RZ ;  /* 0x0001000005217824 */ /* 0x008fe200078e00ff */
[----:B------:R-:W-:Y:S02]  /*52f0*/  PRMT R22, R27, 0x6540, R6 ;  /* 0x000065401b167816 */ /* 0x000fe40000000006 */
[----:B------:R-:W-:Y:S02]  /*5300*/  PRMT R6, R10, 0x7772, RZ ;  /* 0x000077720a067816 */ /* 0x000fe400000000ff */
[C---:B------:R-:W-:Y:S02]  /*5310*/  PRMT R5, R9.reuse, 0x7772, RZ ;  /* 0x0000777209057816 */ /* 0x040fe400000000ff */
[C---:B------:R-:W-:Y:S02]  /*5320*/  PRMT R20, R9.reuse, 0x7771, RZ ;  /* 0x0000777109147816 */ /* 0x040fe400000000ff */
[----:B------:R-:W-:Y:S02]  /*5330*/  PRMT R27, R9, 0x7770, RZ ;  /* 0x00007770091b7816 */ /* 0x000fe400000000ff */
[----:B------:R-:W-:Y:S01]  /*5340*/  PRMT R11, R11, 0x7773, RZ ;  /* 0x000077730b0b7816 */ /* 0x000fe200000000ff */
[----:B------:R-:W-:Y:S01]  /*5350*/  IMAD.U32 R31, R6, 0x10000, RZ ;  /* 0x00010000061f7824 */ /* 0x000fe200078e00ff */
[----:B------:R-:W-:Y:S01]  /*5360*/  PRMT R10, R10, 0x7773, RZ ;  /* 0x000077730a0a7816 */ /* 0x000fe200000000ff */
[----:B------:R-:W-:Y:S01]  /*5370*/  IMAD.U32 R5, R5, 0x10000, RZ ;  /* 0x0001000005057824 */ /* 0x000fe200078e00ff */
[----:B------:R-:W-:-:S02]  /*5380*/  PRMT R9, R9, 0x7773, RZ ;  /* 0x0000777309097816 */ /* 0x000fc400000000ff */
[----:B------:R-:W-:Y:S01]  /*5390*/  PRMT R20, R27, 0x6540, R20 ;  /* 0x000065401b147816 */ /* 0x000fe20000000014 */
[----:B------:R-:W-:Y:S01]  /*53a0*/  IMAD.SHL.U32 R39, R11, 0x1000000, RZ ;  /* 0x010000000b277824 */ /* 0x000fe200078e00ff */
[----:B------:R-:W-:Y:S01]  /*53b0*/  LOP3.LUT R24, R24, 0xff0000, R33, 0xf8, !PT ;  /* 0x00ff000018187812 */ /* 0x000fe200078ef821 */
[----:B------:R-:W-:Y:S01]  /*53c0*/  IMAD.SHL.U32 R11, R10, 0x1000000, RZ ;  /* 0x010000000a0b7824 */ /* 0x000fe200078e00ff */
[----:B------:R-:W-:Y:S01]  /*53d0*/  LOP3.LUT R22, R22, 0xff0000, R31, 0xf8, !PT ;  /* 0x00ff000016167812 */ /* 0x000fe200078ef81f */
[----:B------:R-:W-:Y:S01]  /*53e0*/  IMAD.SHL.U32 R6, R9, 0x1000000, RZ ;  /* 0x0100000009067824 */ /* 0x000fe200078e00ff */
[----:B------:R-:W-:Y:S01]  /*53f0*/  LOP3.LUT R5, R20, 0xff0000, R5, 0xf8, !PT ;  /* 0x00ff000014057812 */ /* 0x000fe200078ef805 */
[----:B------:R-:W-:Y:S01]  /*5400*/  IMAD.MOV.U32 R36, RZ, RZ, R8 ;  /* 0x000000ffff247224 */ /* 0x000fe200078e0008 */
[----:B------:R-:W-:Y:S02]  /*5410*/  LOP3.LUT R39, R24, R39, RZ, 0xfc, !PT ;  /* 0x0000002718277212 */ /* 0x000fe400078efcff */
[----:B------:R-:W-:-:S02]  /*5420*/  LOP3.LUT R38, R22, R11, RZ, 0xfc, !PT ;  /* 0x0000000b16267212 */ /* 0x000fc400078efcff */
[----:B------:R-:W-:-:S05]  /*5430*/  LOP3.LUT R37, R5, R6, RZ, 0xfc, !PT ;  /* 0x0000000605257212 */ /* 0x000fca00078efcff */
[----:B------:R3:W-:Y:S04]  /*5440*/  STL.128 [R1+0x160], R36 ;  /* 0x0001602401007387 */ /* 0x0007e80000100c00 */
[----:B------:R-:W4:Y:S04]  /*5450*/  LDL.128 R8, [R1+0x160] ;  /* 0x0001600001087983 */ /* 0x000f280000100c00 */
[----:B------:R1:W3:Y:S01]  /*5460*/  LDL.128 R32, [R7+0x30] ;  /* 0x0000300007207983 */ /* 0x0002e20000100c00 */
[----:B------:R-:W-:-:S04]  /*5470*/  LOP3.LUT R5, R4, R29, R25, 0xe2, !PT ;  /* 0x0000001d04057212 */ /* 0x000fc800078ee219 */
[----:B0-----:R-:W-:Y:S01]  /*5480*/  IADD3 R5, PT, PT, R5, UR68, R2 ;  /* 0x0000004405057c10 */ /* 0x001fe2000fffe002 */
[----:B------:R-:W-:-:S04]  /*5490*/  UIADD3 UR68, UPT, UPT, -UR66, 0x20, URZ ;  /* 0x0000002042447890 */ /* 0x000fc8000fffe1ff */
[----:B--2---:R-:W-:-:S05]  /*54a0*/  IMAD.IADD R5, R5, 0x1, R12 ;  /* 0x0000000105057824 */ /* 0x004fca00078e020c */
        /* <DEDUP_REMOVED lines=14> */
[----:B-1----:R-:W-:Y:S02]  /*5590*/  SHF.L.U32 R7, R5, UR8, RZ ;  /* 0x0000000805077c19 */ /* 0x002fe400080006ff */
        /* <DEDUP_REMOVED lines=40> */
[----:B----4-:R-:W-:-:S05]  /*5820*/  IMAD.IADD R7, R7, 0x1, R8 ;  /* 0x0000000107077824 */ /* 0x010fca00078e0208 */
        /* <DEDUP_REMOVED lines=27> */
[----:B---3--:R-:W-:Y:S01]  /*59e0*/  IMAD.IADD R24, R27, 0x1, R32 ;  /* 0x000000011b187824 */ /* 0x008fe200078e0220 */
[C---:B------:R-:W-:Y:S02]  /*59f0*/  PRMT R22, R33.reuse, 0x7771, RZ ;  /* 0x0000777121167816 */ /* 0x040fe400000000ff */
        /* <DEDUP_REMOVED lines=30> */
[----:B------:R-:W-:Y:S01]  /*5be0*/  IMAD.IADD R24, R27, 0x1, R34 ;  /* 0x000000011b187824 */ /* 0x000fe200078e0222 */
        /* <DEDUP_REMOVED lines=136> */
[----:B------:R-:W-:Y:S01]  /*6470*/  SHF.R.U32.HI R20, RZ, UR68, R20 ;  /* 0x00000044ff147c19 */ /* 0x000fe20008011614 */
[----:B------:R-:W-:Y:S01]  /*6480*/  UIADD3 UR72, UPT, UPT, -UR75, 0x20, URZ ;  /* 0x000000204b487890 */ /* 0x000fe2000fffe1ff */
[----:B------:R-:W0:Y:S02]  /*6490*/  LDCU.128 UR68, c[0x3][0x1d0] ;  /* 0x00c03a00ff4477ac */ /* 0x000e240008000c00 */
[----:B------:R-:W-:-:S04]  /*64a0*/  IADD3 R20, PT, PT, R20, R22, R5 ;  /* 0x0000001614147210 */ /* 0x000fc80007ffe005 */
[----:B------:R-:W-:-:S04]  /*64b0*/  LOP3.LUT R22, R6, R5, R20, 0x96, !PT ;  /* 0x0000000506167212 */ /* 0x000fc800078e9614 */
[----:B------:R-:W-:-:S05]  /*64c0*/  IADD3 R7, PT, PT, R22, UR63, R7 ;  /* 0x0000003f16077c10 */ /* 0x000fca000fffe007 */
[----:B------:R-:W-:-:S05]  /*64d0*/  IMAD.IADD R7, R8, 0x1, R7 ;  /* 0x0000000108077824 */ /* 0x000fca00078e0207 */
[----:B------:R-:W-:Y:S02]  /*64e0*/  SHF.L.U32 R27, R7, UR75, RZ ;  /* 0x0000004b071b7c19 */ /* 0x000fe400080006ff */
[----:B------:R-:W-:Y:S01]  /*64f0*/  SHF.R.U32.HI R7, RZ, UR72, R7 ;  /* 0x00000048ff077c19 */ /* 0x000fe20008011607 */
[----:B------:R-:W1:Y:S03]  /*6500*/  LDCU.128 UR72, c[0x3][0x2d0] ;  /* 0x00c05a00ff4877ac */ /* 0x000e660008000c00 */
[----:B------:R-:W-:-:S04]  /*6510*/  IADD3 R7, PT, PT, R7, R27, R20 ;  /* 0x0000001b07077210 */ /* 0x000fc80007ffe014 */
[----:B------:R-:W-:-:S04]  /*6520*/  LOP3.LUT R27, R5, R20, R7, 0x96, !PT ;  /* 0x00000014051b7212 */ /* 0x000fc800078e9607 */
[----:B0-----:R-:W-:-:S05]  /*6530*/  IADD3 R6, PT, PT, R27, UR68, R6 ;  /* 0x000000441b067c10 */ /* 0x001fca000fffe006 */
[----:B------:R-:W-:Y:S01]  /*6540*/  IMAD.IADD R6, R6, 0x1, R11 ;  /* 0x0000000106067824 */ /* 0x000fe200078e020b */
[----:B-1----:R-:W-:-:S04]  /*6550*/  UIADD3 UR68, UPT, UPT, -UR72, 0x20, URZ ;  /* 0x0000002048447890 */ /* 0x002fc8000fffe1ff */
        /* <DEDUP_REMOVED lines=17> */
[----:B------:R-:W-:Y:S01]  /*6670*/  LOP3.LUT R22, R6, R5, R20, 0x96, !PT ;  /* 0x0000000506167212 */ /* 0x000fe200078e9614 */
[----:B------:R-:W-:-:S03]  /*6680*/  UIADD3 UR72, UPT, UPT, -UR75, 0x20, URZ ;  /* 0x000000204b487890 */ /* 0x000fc6000fffe1ff */
[----:B------:R-:W-:Y:S01]  /*6690*/  IADD3 R7, PT, PT, R22, UR71, R7 ;  /* 0x0000004716077c10 */ /* 0x000fe2000fffe007 */
[----:B------:R-:W0:Y:S04]  /*66a0*/  LDCU.128 UR68, c[0x3][0x1e0] ;  /* 0x00c03c00ff4477ac */ /* 0x000e280008000c00 */
        /* <DEDUP_REMOVED lines=176> */
[----:B------:R-:W0:Y:S02]  /*71b0*/  LDCU.64 UR68, c[0x3][0x340] ;  /* 0x00c06800ff4477ac */ /* 0x000e240008000a00 */
[----:B------:R-:W-:-:S04]  /*71c0*/  IADD3 R8, PT, PT, R13, R8, R5 ;  /* 0x000000080d087210 */ /* 0x000fc80007ffe005 */
[----:B------:R-:W-:-:S04]  /*71d0*/  LOP3.LUT R10, R5, R8, R6, 0x2d, !PT ;  /* 0x00000008050a7212 */ /* 0x000fc800078e2d06 */
[----:B------:R-:W-:-:S05]  /*71e0*/  IADD3 R10, PT, PT, R10, UR71, R7 ;  /* 0x000000470a0a7c10 */ /* 0x000fca000fffe007 */
        /* <DEDUP_REMOVED lines=11> */
[----:B------:R-:W-:-:S04]  /*72a0*/  LOP3.LUT R6, R7, R11, R8, 0x2d, !PT ;  /* 0x0000000b07067212 */ /* 0x000fc800078e2d08 */
[----:B------:R-:W-:Y:S01]  /*72b0*/  IADD3 R6, PT, PT, R6, UR65, R5 ;  /* 0x0000004106067c10 */ /* 0x000fe2000fffe005 */
[----:B------:R0:W-:Y:S04]  /*72c0*/  STL.128 [R1+0x170], R32 ;  /* 0x0001702001007387 */ /* 0x0001e80000100c00 */
[----:B------:R-:W-:Y:S02]  /*72d0*/  IMAD.IADD R9, R6, 0x1, R9 ;  /* 0x0000000106097824 */ /* 0x000fe400078e0209 */
[----:B------:R-:W-:Y:S01]  /*72e0*/  VIADD R6, R0, 0x37 ;  /* 0x0000003700067836 */ /* 0x000fe20000000000 */
[----:B------:R-:W-:-:S04]  /*72f0*/  UIADD3 UR68, UPT, UPT, -UR69, 0x20, URZ ;  /* 0x0000002045447890 */ /* 0x000fc8000fffe1ff */
[----:B------:R-:W-:Y:S02]  /*7300*/  ISETP.GE.AND P0, PT, R6, R3, PT ;  /* 0x000000030600720c */ /* 0x000fe40003f06270 */
        /* <DEDUP_REMOVED lines=9> */
.L_x_46:
[----:B------:R-:W-:Y:S05]  /*73a0*/  BSYNC.RECONVERGENT B1 ;  /* 0x0000000000017941 */ /* 0x000fea0003800200 */
.L_x_45:
        /* <DEDUP_REMOVED lines=10> */
[----:B------:R-:W-:Y:S01]  /*7450*/  LOP3.LUT R30, R25, 0xf, RZ, 0xc0, !PT ;  /* 0x0000000f191e7812 */ /* 0x000fe200078ec0ff */
[----:B------:R-:W-:Y:S01]  /*7460*/  IMAD.X R11, RZ, RZ, UR5, P0 ;  /* 0x00000005ff0b7e24 */ /* 0x000fe200080e06ff */
[----:B------:R-:W-:Y:S01]  /*7470*/  IADD3 R16, P0, PT, R16, UR4, RZ ;  /* 0x0000000410107c10 */ /* 0x000fe2000ff1e0ff */
[----:B------:R0:W5:Y:S01]  /*7480*/  LDG.E.U8.CONSTANT R9, desc[UR76][R8.64] ;  /* 0x0000004c08097981 */ /* 0x000162000c1e9100 */
[----:B------:R-:W-:-:S03]  /*7490*/  LEA.HI R14, P1, R29, UR4, RZ, 0x4 ;  /* 0x000000041d0e7c11 */ /* 0x000fc6000f8320ff */
[----:B------:R-:W-:Y:S01]  /*74a0*/  IMAD.X R17, RZ, RZ, UR5, P0 ;  /* 0x00000005ff117e24 */ /* 0x000fe200080e06ff */
[----:B------:R-:W-:Y:S01]  /*74b0*/  LEA.HI R26, P0, R25, UR4, RZ, 0x4 ;  /* 0x00000004191a7c11 */ /* 0x000fe2000f8120ff */
[----:B------:R-:W-:Y:S01]  /*74c0*/  IMAD.X R15, RZ, RZ, UR5, P1 ;  /* 0x00000005ff0f7e24 */ /* 0x000fe200088e06ff */
[--C-:B------:R-:W-:Y:S01]  /*74d0*/  SHF.R.U32.HI R5, RZ, 0x8, R2.reuse ;  /* 0x00000008ff057819 */ /* 0x100fe20000011602 */
[----:B------:R-:W5:Y:S01]  /*74e0*/  LDG.E.U8.CONSTANT R19, desc[UR76][R6.64] ;  /* 0x0000004c06137981 */ /* 0x000f62000c1e9100 */
[----:B------:R-:W-:Y:S02]  /*74f0*/  LOP3.LUT R0, R0, 0xf, RZ, 0xc0, !PT ;  /* 0x0000000f00007812 */ /* 0x000fe400078ec0ff */
[----:B------:R-:W-:Y:S01]  /*7500*/  IADD3 R30, P1, PT, R30, UR4, RZ ;  /* 0x000000041e1e7c10 */ /* 0x000fe2000ff3e0ff */
[----:B------:R1:W5:Y:S01]  /*7510*/  LDG.E.U8.CONSTANT R22, desc[UR76][R16.64] ;  /* 0x0000004c10167981 */ /* 0x000362000c1e9100 */
[----:B0-----:R-:W-:Y:S01]  /*7520*/  SHF.R.U32.HI R8, RZ, 0x10, R2 ;  /* 0x00000010ff087819 */ /* 0x001fe20000011602 */
[----:B------:R-:W-:Y:S01]  /*7530*/  IMAD.X R27, RZ, RZ, UR5, P0 ;  /* 0x00000005ff1b7e24 */ /* 0x000fe200080e06ff */
[----:B------:R-:W-:Y:S01]  /*7540*/  LOP3.LUT R5, R5, 0xf, RZ, 0xc0, !PT ;  /* 0x0000000f05057812 */ /* 0x000fe200078ec0ff */
[----:B------:R0:W5:Y:S01]  /*7550*/  LDG.E.U8.CONSTANT R28, desc[UR76][R14.64] ;  /* 0x0000004c0e1c7981 */ /* 0x000162000c1e9100 */
[----:B------:R-:W-:Y:S01]  /*7560*/  IMAD.X R31, RZ, RZ, UR5, P1 ;  /* 0x00000005ff1f7e24 */ /* 0x000fe200088e06ff */
[----:B------:R-:W-:-:S02]  /*7570*/  LOP3.LUT R8, R8, 0xf, RZ, 0xc0, !PT ;  /* 0x0000000f08087812 */ /* 0x000fc400078ec0ff */
[----:B------:R-:W-:Y:S01]  /*7580*/  LEA.HI R12, P2, R4, UR4, RZ, 0x4 ;  /* 0x00000004040c7c11 */ /* 0x000fe2000f8520ff */
[----:B------:R2:W5:Y:S01]  /*7590*/  LDG.E.U8.CONSTANT R3, desc[UR76][R10.64] ;  /* 0x0000004c0a037981 */ /* 0x000562000c1e9100 */
[----:B-1----:R-:W-:Y:S02]  /*75a0*/  IADD3 R16, P0, PT, R0, UR4, RZ ;  /* 0x0000000400107c10 */ /* 0x002fe4000ff1e0ff */
[--C-:B------:R-:W-:Y:S02]  /*75b0*/  SHF.R.U32.HI R7, RZ, 0x14, R2.reuse ;  /* 0x00000014ff077819 */ /* 0x100fe40000011602 */
[----:B0-----:R-:W-:Y:S01]  /*75c0*/  IADD3 R14, P1, PT, R5, UR4, RZ ;  /* 0x00000004050e7c10 */ /* 0x001fe2000ff3e0ff */
[----:B------:R-:W-:Y:S01]  /*75d0*/  IMAD.X R17, RZ, RZ, UR5, P0 ;  /* 0x00000005ff117e24 */ /* 0x000fe200080e06ff */
[----:B------:R-:W-:Y:S01]  /*75e0*/  SHF.R.U32.HI R5, RZ, 0x18, R2 ;  /* 0x00000018ff057819 */ /* 0x000fe20000011602 */
[----:B------:R-:W-:Y:S01]  /*75f0*/  IMAD.X R13, RZ, RZ, UR5, P2 ;  /* 0x00000005ff0d7e24 */ /* 0x000fe200090e06ff */
[----:B------:R-:W-:Y:S01]  /*7600*/  LOP3.LUT R7, R7, 0xf, RZ, 0xc0, !PT ;  /* 0x0000000f07077812 */ /* 0x000fe200078ec0ff */
[----:B------:R0:W5:Y:S01]  /*7610*/  LDG.E.U8.CONSTANT R6, desc[UR76][R30.64] ;  /* 0x0000004c1e067981 */ /* 0x000162000c1e9100 */
[----:B--2---:R-:W-:-:S02]  /*7620*/  IADD3 R10, P0, PT, R8, UR4, RZ ;  /* 0x00000004080a7c10 */ /* 0x004fc4000ff1e0ff */
[----:B------:R-:W-:Y:S01]  /*7630*/  LOP3.LUT R5, R5, 0xf, RZ, 0xc0, !PT ;  /* 0x0000000f05057812 */ /* 0x000fe200078ec0ff */
[----:B------:R1:W5:Y:S01]  /*7640*/  LDG.E.U8.CONSTANT R0, desc[UR76][R26.64] ;  /* 0x0000004c1a007981 */ /* 0x000362000c1e9100 */
[--C-:B------:R-:W-:Y:S01]  /*7650*/  SHF.R.U32.HI R8, RZ, 0xc, R29.reuse ;  /* 0x0000000cff087819 */ /* 0x100fe2000001161d */
[----:B------:R-:W-:Y:S01]  /*7660*/  IMAD.X R11, RZ, RZ, UR5, P0 ;  /* 0x00000005ff0b7e24 */ /* 0x000fe200080e06ff */
[----:B------:R-:W-:Y:S01]  /*7670*/  IADD3 R32, P2, PT, R7, UR4, RZ ;  /* 0x0000000407207c10 */ /* 0x000fe2000ff5e0ff */
[----:B------:R-:W-:Y:S01]  /*7680*/  IMAD.X R15, RZ, RZ, UR5, P1 ;  /* 0x00000005ff0f7e24 */ /* 0x000fe200088e06ff */
[----:B------:R-:W-:Y:S01]  /*7690*/  SHF.R.U32.HI R7, RZ, 0x4, R29 ;  /* 0x00000004ff077819 */ /* 0x000fe2000001161d */
[----:B------:R-:W5:Y:S01]  /*76a0*/  LDG.E.U8.CONSTANT R12, desc[UR76][R12.64] ;  /* 0x0000004c0c0c7981 */ /* 0x000f62000c1e9100 */
[----:B0-----:R-:W-:Y:S02]  /*76b0*/  IADD3 R30, P0, PT, R5, UR4, RZ ;  /* 0x00000004051e7c10 */ /* 0x001fe4000ff1e0ff */
[----:B------:R-:W-:-:S02]  /*76c0*/  LOP3.LUT R8, R8, 0xf, RZ, 0xc0, !PT ;  /* 0x0000000f08087812 */ /* 0x000fc400078ec0ff */
[--C-:B------:R-:W-:Y:S01]  /*76d0*/  SHF.R.U32.HI R20, RZ, 0x14, R29.reuse ;  /* 0x00000014ff147819 */ /* 0x100fe2000001161d */
[----:B------:R-:W-:Y:S01]  /*76e0*/  IMAD.X R31, RZ, RZ, UR5, P0 ;  /* 0x00000005ff1f7e24 */ /* 0x000fe200080e06ff */
[----:B------:R-:W-:Y:S01]  /*76f0*/  LOP3.LUT R7, R7, 0xf, RZ, 0xc0, !PT ;  /* 0x0000000f07077812 */ /* 0x000fe200078ec0ff */
[----:B------:R-:W-:Y:S01]  /*7700*/  IMAD.X R33, RZ, RZ, UR5, P2 ;  /* 0x00000005ff217e24 */ /* 0x000fe200090e06ff */
[----:B------:R-:W-:Y:S01]  /*7710*/  IADD3 R44, P0, PT, R8, UR4, RZ ;  /* 0x00000004082c7c10 */ /* 0x000fe2000ff1e0ff */
[----:B------:R0:W5:Y:S01]  /*7720*/  LDG.E.U8.CONSTANT R11, desc[UR76][R10.64] ;  /* 0x0000004c0a0b7981 */ /* 0x000162000c1e9100 */
[----:B------:R-:W-:Y:S02]  /*7730*/  SHF.R.U32.HI R8, RZ, 0x10, R29 ;  /* 0x00000010ff087819 */ /* 0x000fe4000001161d */
[----:B-1----:R-:W-:Y:S01]  /*7740*/  IADD3 R26, P1, PT, R7, UR4, RZ ;  /* 0x00000004071a7c10 */ /* 0x002fe2000ff3e0ff */
[----:B------:R1:W5:Y:S01]  /*7750*/  LDG.E.U8.CONSTANT R13, desc[UR76][R32.64] ;  /* 0x0000004c200d7981 */ /* 0x000362000c1e9100 */
[----:B------:R-:W-:-:S02]  /*7760*/  LOP3.LUT R20, R20, 0xf, RZ, 0xc0, !PT ;  /* 0x0000000f14147812 */ /* 0x000fc400078ec0ff */
[--C-:B------:R-:W-:Y:S01]  /*7770*/  SHF.R.U32.HI R18, RZ, 0x8, R29.reuse ;  /* 0x00000008ff127819 */ /* 0x100fe2000001161d */
[----:B------:R-:W5:Y:S01]  /*7780*/  LDG.E.U8.CONSTANT R17, desc[UR76][R16.64] ;  /* 0x0000004c10117981 */ /* 0x000f62000c1e9100 */
[----:B------:R-:W-:Y:S01]  /*7790*/  LOP3.LUT R8, R8, 0xf, RZ, 0xc0, !PT ;  /* 0x0000000f08087812 */ /* 0x000fe200078ec0ff */
[----:B------:R-:W-:Y:S01]  /*77a0*/  IMAD.X R27, RZ, RZ, UR5, P1 ;  /* 0x00000005ff1b7e24 */ /* 0x000fe200088e06ff */
[----:B------:R-:W-:Y:S01]  /*77b0*/  SHF.R.U32.HI R29, RZ, 0x18, R29 ;  /* 0x00000018ff1d7819 */ /* 0x000fe2000001161d */
[----:B------:R2:W5:Y:S01]  /*77c0*/  LDG.E.U8.CONSTANT R7, desc[UR76][R30.64] ;  /* 0x0000004c1e077981 */ /* 0x000562000c1e9100 */
[----:B0-----:R-:W-:Y:S01]  /*77d0*/  SHF.R.U32.HI R10, RZ, 0x4, R4 ;  /* 0x00000004ff0a7819 */ /* 0x001fe20000011604 */
[----:B------:R-:W-:Y:S01]  /*77e0*/  IMAD.X R45, RZ, RZ, UR5, P0 ;  /* 0x00000005ff2d7e24 */ /* 0x000fe200080e06ff */
[----:B-1----:R-:W-:Y:S01]  /*77f0*/  IADD3 R32, P1, PT, R20, UR4, RZ ;  /* 0x0000000414207c10 */ /* 0x002fe2000ff3e0ff */
[----:B------:R0:W5:Y:S01]  /*7800*/  LDG.E.U8.CONSTANT R15, desc[UR76][R14.64] ;  /* 0x0000004c0e0f7981 */ /* 0x000162000c1e9100 */
[----:B------:R-:W-:-:S02]  /*7810*/  LOP3.LUT R18, R18, 0xf, RZ, 0xc0, !PT ;  /* 0x0000000f12127812 */ /* 0x000fc400078ec0ff */
[----:B------:R-:W-:Y:S01]  /*7820*/  LOP3.LUT R29, R29, 0xf, RZ, 0xc0, !PT ;  /* 0x0000000f1d1d7812 */ /* 0x000fe200078ec0ff */
[----:B------:R1:W5:Y:S01]  /*7830*/  LDG.E.U8.CONSTANT R5, desc[UR76][R26.64] ;  /* 0x0000004c1a057981 */ /* 0x000362000c1e9100 */
[----:B--2---:R-:W-:Y:S02]  /*7840*/  IADD3 R30, P0, PT, R8, UR4, RZ ;  /* 0x00000004081e7c10 */ /* 0x004fe4000ff1e0ff */
[----:B------:R-:W-:Y:S01]  /*7850*/  LOP3.LUT R10, R10, 0xf, RZ, 0xc0, !PT ;  /* 0x0000000f0a0a7812 */ /* 0x000fe200078ec0ff */
[----:B------:R-:W-:Y:S01]  /*7860*/  IMAD.X R33, RZ, RZ, UR5, P1 ;  /* 0x00000005ff217e24 */ /* 0x000fe200088e06ff */
[--C-:B0-----:R-:W-:Y:S02]  /*7870*/  SHF.R.U32.HI R14, RZ, 0xc, R4.reuse ;  /* 0x0000000cff0e7819 */ /* 0x101fe40000011604 */
[----:B------:R-:W-:Y:S01]  /*7880*/  SHF.R.U32.HI R16, RZ, 0x8, R4 ;  /* 0x00000008ff107819 */ /* 0x000fe20000011604 */
[----:B------:R-:W-:Y:S01]  /*7890*/  IMAD.X R31, RZ, RZ, UR5, P0 ;  /* 0x00000005ff1f7e24 */ /* 0x000fe200080e06ff */
[----:B------:R-:W-:Y:S01]  /*78a0*/  IADD3 R34, P2, PT, R18, UR4, RZ ;  /* 0x0000000412227c10 */ /* 0x000fe2000ff5e0ff */
[----:B------:R-:W5:Y:S01]  /*78b0*/  LDG.E.U8.CONSTANT R44, desc[UR76][R44.64] ;  /* 0x0000004c2c2c7981 */ /* 0x000f62000c1e9100 */
[----:B-1----:R-:W-:-:S02]  /*78c0*/  IADD3 R26, P1, PT, R29, UR4, RZ ;  /* 0x000000041d1a7c10 */ /* 0x002fc4000ff3e0ff */
[----:B------:R-:W-:Y:S01]  /*78d0*/  IADD3 R42, P0, PT, R10, UR4, RZ ;  /* 0x000000040a2a7c10 */ /* 0x000fe2000ff1e0ff */
[----:B------:R-:W5:Y:S01]  /*78e0*/  LDG.E.U8.CONSTANT R32, desc[UR76][R32.64] ;  /* 0x0000004c20207981 */ /* 0x000f62000c1e9100 */
[----:B------:R-:W-:Y:S02]  /*78f0*/  LOP3.LUT R14, R14, 0xf, RZ, 0xc0, !PT ;  /* 0x0000000f0e0e7812 */ /* 0x000fe400078ec0ff */
[----:B------:R-:W-:Y:S02]  /*7900*/  LOP3.LUT R16, R16, 0xf, RZ, 0xc0, !PT ;  /* 0x0000000f10107812 */ /* 0x000fe400078ec0ff */
[--C-:B------:R-:W-:Y:S01]  /*7910*/  SHF.R.U32.HI R8, RZ, 0x14, R4.reuse ;  /* 0x00000014ff087819 */ /* 0x100fe20000011604 */
[----:B------:R-:W-:Y:S01]  /*7920*/  IMAD.X R35, RZ, RZ, UR5, P2 ;  /* 0x00000005ff237e24 */ /* 0x000fe200090e06ff */
[----:B------:R-:W-:Y:S01]  /*7930*/  SHF.R.U32.HI R10, RZ, 0x10, R4 ;  /* 0x00000010ff0a7819 */ /* 0x000fe20000011604 */
[----:B------:R-:W-:Y:S01]  /*7940*/  IMAD.X R27, RZ, RZ, UR5, P1 ;  /* 0x00000005ff1b7e24 */ /* 0x000fe200088e06ff */
[----:B------:R-:W-:Y:S01]  /*7950*/  IADD3 R40, P2, PT, R14, UR4, RZ ;  /* 0x000000040e287c10 */ /* 0x000fe2000ff5e0ff */
[----:B------:R-:W-:Y:S01]  /*7960*/  IMAD.X R43, RZ, RZ, UR5, P0 ;  /* 0x00000005ff2b7e24 */ /* 0x000fe200080e06ff */
[----:B------:R-:W-:Y:S01]  /*7970*/  IADD3 R38, P1, PT, R16, UR4, RZ ;  /* 0x0000000410267c10 */ /* 0x000fe2000ff3e0ff */
[----:B------:R-:W5:Y:S01]  /*7980*/  LDG.E.U8.CONSTANT R30, desc[UR76][R30.64] ;  /* 0x0000004c1e1e7981 */ /* 0x000f62000c1e9100 */
[----:B------:R-:W-:-:S02]  /*7990*/  LOP3.LUT R8, R8, 0xf, RZ, 0xc0, !PT ;  /* 0x0000000f08087812 */ /* 0x000fc400078ec0ff */
[----:B------:R-:W-:Y:S01]  /*79a0*/  LOP3.LUT R10, R10, 0xf, RZ, 0xc0, !PT ;  /* 0x0000000f0a0a7812 */ /* 0x000fe200078ec0ff */
[----:B------:R-:W5:Y:S01]  /*79b0*/  LDG.E.U8.CONSTANT R34, desc[UR76][R34.64] ;  /* 0x0000004c22227981 */ /* 0x000f62000c1e9100 */
[----:B------:R-:W-:Y:S01]  /*79c0*/  SHF.R.U32.HI R4, RZ, 0x18, R4 ;  /* 0x00000018ff047819 */ /* 0x000fe20000011604 */
[----:B------:R-:W-:Y:S01]  /*79d0*/  IMAD.X R41, RZ, RZ, UR5, P2 ;  /* 0x00000005ff297e24 */ /* 0x000fe200090e06ff */
[----:B------:R-:W-:Y:S01]  /*79e0*/  IADD3 R36, P0, PT, R8, UR4, RZ ;  /* 0x0000000408247c10 */ /* 0x000fe2000ff1e0ff */
[----:B------:R-:W-:Y:S01]  /*79f0*/  IMAD.X R39, RZ, RZ, UR5, P1 ;  /* 0x00000005ff277e24 */ /* 0x000fe200088e06ff */
[----:B------:R0:W5:Y:S01]  /*7a00*/  LDG.E.U8.CONSTANT R24, desc[UR76][R42.64] ;  /* 0x0000004c2a187981 */ /* 0x000162000c1e9100 */
[--C-:B------:R-:W-:Y:S02]  /*7a10*/  SHF.R.U32.HI R14, RZ, 0x4, R25.reuse ;  /* 0x00000004ff0e7819 */ /* 0x100fe40000011619 */
[----:B------:R-:W-:Y:S01]  /*7a20*/  LOP3.LUT R4, R4, 0xf, RZ, 0xc0, !PT ;  /* 0x0000000f04047812 */ /* 0x000fe200078ec0ff */
[----:B------:R1:W5:Y:S01]  /*7a30*/  LDG.E.U8.CONSTANT R26, desc[UR76][R26.64] ;  /* 0x0000004c1a1a7981 */ /* 0x000362000c1e9100 */
[----:B------:R-:W-:Y:S01]  /*7a40*/  SHF.R.U32.HI R16, RZ, 0xc, R25 ;  /* 0x0000000cff107819 */ /* 0x000fe20000011619 */
[----:B------:R-:W-:-:S02]  /*7a50*/  IMAD.X R37, RZ, RZ, UR5, P0 ;  /* 0x00000005ff257e24 */ /* 0x000fc400080e06ff */
[----:B------:R2:W5:Y:S01]  /*7a60*/  LDG.E.U8.CONSTANT R20, desc[UR76][R40.64] ;  /* 0x0000004c28147981 */ /* 0x000562000c1e9100 */
[----:B0-----:R-:W-:Y:S02]  /*7a70*/  IADD3 R42, P1, PT, R10, UR4, RZ ;  /* 0x000000040a2a7c10 */ /* 0x001fe4000ff3e0ff */
[----:B------:R-:W-:Y:S01]  /*7a80*/  LOP3.LUT R14, R14, 0xf, RZ, 0xc0, !PT ;  /* 0x0000000f0e0e7812 */ /* 0x000fe200078ec0ff */
[----:B------:R0:W5:Y:S01]  /*7a90*/  LDG.E.U8.CONSTANT R18, desc[UR76][R38.64] ;  /* 0x0000004c26127981 */ /* 0x000162000c1e9100 */
[----:B-1----:R-:W-:Y:S01]  /*7aa0*/  SHF.R.U32.HI R27, RZ, 0x8, R25 ;  /* 0x00000008ff1b7819 */ /* 0x002fe20000011619 */
[----:B------:R-:W-:Y:S01]  /*7ab0*/  IMAD.X R43, RZ, RZ, UR5, P1 ;  /* 0x00000005ff2b7e24 */ /* 0x000fe200088e06ff */
[----:B------:R-:W-:Y:S02]  /*7ac0*/  LOP3.LUT R8, R16, 0xf, RZ, 0xc0, !PT ;  /* 0x0000000f10087812 */ /* 0x000fe400078ec0ff */
[----:B--2---:R-:W-:Y:S01]  /*7ad0*/  IADD3 R40, P0, PT, R4, UR4, RZ ;  /* 0x0000000404287c10 */ /* 0x004fe2000ff1e0ff */
[----:B------:R1:W5:Y:S01]  /*7ae0*/  LDG.E.U8.CONSTANT R16, desc[UR76][R36.64] ;  /* 0x0000004c24107981 */ /* 0x000362000c1e9100 */
[----:B------:R-:W-:-:S02]  /*7af0*/  LOP3.LUT R27, R27, 0xf, RZ, 0xc0, !PT ;  /* 0x0000000f1b1b7812 */ /* 0x000fc400078ec0ff */
[----:B------:R-:W-:Y:S01]  /*7b00*/  LOP3.LUT R2, R2, 0xf0, RZ, 0xc0, !PT ;  /* 0x000000f002027812 */ /* 0x000fe200078ec0ff */
[----:B------:R-:W-:Y:S01]  /*7b10*/  IMAD.X R41, RZ, RZ, UR5, P0 ;  /* 0x00000005ff297e24 */ /* 0x000fe200080e06ff */
[----:B0-----:R-:W-:Y:S02]  /*7b20*/  IADD3 R38, P2, PT, R14, UR4, RZ ;  /* 0x000000040e267c10 */ /* 0x001fe4000ff5e0ff */
[----:B------:R0:W5:Y:S01]  /*7b30*/  LDG.E.U8.CONSTANT R14, desc[UR76][R42.64] ;  /* 0x0000004c2a0e7981 */ /* 0x000162000c1e9100 */
[--C-:B------:R-:W-:Y:S02]  /*7b40*/  SHF.R.U32.HI R29, RZ, 0x14, R25.reuse ;  /* 0x00000014ff1d7819 */ /* 0x100fe40000011619 */
[----:B-1----:R-:W-:Y:S02]  /*7b50*/  IADD3 R36, P1, PT, R8, UR4, RZ ;  /* 0x0000000408247c10 */ /* 0x002fe4000ff3e0ff */
[--C-:B------:R-:W-:Y:S01]  /*7b60*/  SHF.R.U32.HI R31, RZ, 0x10, R25.reuse ;  /* 0x00000010ff1f7819 */ /* 0x100fe20000011619 */
[----:B------:R1:W5:Y:S01]  /*7b70*/  LDG.E.U8.CONSTANT R10, desc[UR76][R40.64] ;  /* 0x0000004c280a7981 */ /* 0x000362000c1e9100 */
[----:B------:R-:W-:-:S02]  /*7b80*/  SHF.R.U32.HI R25, RZ, 0x18, R25 ;  /* 0x00000018ff197819 */ /* 0x000fc40000011619 */
[----:B0-----:R-:W-:Y:S02]  /*7b90*/  IADD3 R42, P0, PT, R27, UR4, RZ ;  /* 0x000000041b2a7c10 */ /* 0x001fe4000ff1e0ff */
[----:B------:R-:W-:Y:S01]  /*7ba0*/  SHF.R.U32.HI R2, RZ, 0x4, R2 ;  /* 0x00000004ff027819 */ /* 0x000fe20000011602 */
[----:B------:R-:W-:Y:S02]  /*7bb0*/  IMAD.X R39, RZ, RZ, UR5, P2 ;  /* 0x00000005ff277e24 */ /* 0x000fe400090e06ff */
[----:B------:R-:W-:Y:S02]  /*7bc0*/  IMAD.X R37, RZ, RZ, UR5, P1 ;  /* 0x00000005ff257e24 */ /* 0x000fe400088e06ff */
[----:B------:R-:W-:Y:S01]  /*7bd0*/  IMAD.X R43, RZ, RZ, UR5, P0 ;  /* 0x00000005ff2b7e24 */ /* 0x000fe200080e06ff */
[----:B------:R-:W-:Y:S01]  /*7be0*/  LOP3.LUT R29, R29, 0xf, RZ, 0xc0, !PT ;  /* 0x0000000f1d1d7812 */ /* 0x000fe200078ec0ff */
[----:B------:R0:W5:Y:S01]  /*7bf0*/  LDG.E.U8.CONSTANT R8, desc[UR76][R38.64] ;  /* 0x0000004c26087981 */ /* 0x000162000c1e9100 */
[----:B------:R-:W-:-:S02]  /*7c00*/  LOP3.LUT R31, R31, 0xf, RZ, 0xc0, !PT ;  /* 0x0000000f1f1f7812 */ /* 0x000fc400078ec0ff */
[----:B------:R-:W-:Y:S01]  /*7c10*/  LOP3.LUT R25, R25, 0xf, RZ, 0xc0, !PT ;  /* 0x0000000f19197812 */ /* 0x000fe200078ec0ff */
[----:B------:R2:W5:Y:S01]  /*7c20*/  LDG.E.U8.CONSTANT R4, desc[UR76][R36.64] ;  /* 0x0000004c24047981 */ /* 0x000562000c1e9100 */
[----:B------:R-:W-:Y:S02]  /*7c30*/  LOP3.LUT R27, R2, 0xffff, RZ, 0xc0, !PT ;  /* 0x0000ffff021b7812 */ /* 0x000fe400078ec0ff */
[----:B-1----:R-:W-:Y:S01]  /*7c40*/  IADD3 R40, P3, PT, R25, UR4, RZ ;  /* 0x0000000419287c10 */ /* 0x002fe2000ff7e0ff */
[----:B------:R1:W5:Y:S01]  /*7c50*/  LDG.E.U8.CONSTANT R2, desc[UR76][R42.64] ;  /* 0x0000004c2a027981 */ /* 0x000362000c1e9100 */
[----:B0-----:R-:W-:Y:S02]  /*7c60*/  IADD3 R38, P2, PT, R31, UR4, RZ ;  /* 0x000000041f267c10 */ /* 0x001fe4000ff5e0ff */
[----:B--2---:R-:W-:Y:S02]  /*7c70*/  IADD3 R36, P1, PT, R29, UR4, RZ ;  /* 0x000000041d247c10 */ /* 0x004fe4000ff3e0ff */
[----:B-1----:R-:W-:-:S03]  /*7c80*/  IADD3 R42, P0, PT, R27, UR4, RZ ;  /* 0x000000041b2a7c10 */ /* 0x002fc6000ff1e0ff */
[----:B------:R-:W-:Y:S02]  /*7c90*/  IMAD.X R37, RZ, RZ, UR5, P1 ;  /* 0x00000005ff257e24 */ /* 0x000fe400088e06ff */
[----:B------:R-:W-:Y:S02]  /*7ca0*/  IMAD.X R39, RZ, RZ, UR5, P2 ;  /* 0x00000005ff277e24 */ /* 0x000fe400090e06ff */
[----:B------:R-:W-:Y:S01]  /*7cb0*/  IMAD.X R41, RZ, RZ, UR5, P3 ;  /* 0x00000005ff297e24 */ /* 0x000fe200098e06ff */
[----:B------:R0:W5:Y:S01]  /*7cc0*/  LDG.E.U8.CONSTANT R25, desc[UR76][R36.64] ;  /* 0x0000004c24197981 */ /* 0x000162000c1e9100 */
[----:B------:R-:W-:-:S03]  /*7cd0*/  IMAD.X R43, RZ, RZ, UR5, P0 ;  /* 0x00000005ff2b7e24 */ /* 0x000fc600080e06ff */
[----:B------:R0:W5:Y:S04]  /*7ce0*/  LDG.E.U8.CONSTANT R27, desc[UR76][R38.64] ;  /* 0x0000004c261b7981 */ /* 0x000168000c1e9100 */
[----:B------:R0:W5:Y:S04]  /*7cf0*/  LDG.E.U8.CONSTANT R29, desc[UR76][R40.64] ;  /* 0x0000004c281d7981 */ /* 0x000168000c1e9100 */
[----:B------:R0:W5:Y:S02]  /*7d00*/  LDG.E.U8.CONSTANT R31, desc[UR76][R42.64] ;  /* 0x0000004c2a1f7981 */ /* 0x000164000c1e9100 */
.L_x_25:
[----:B------:R-:W-:Y:S05]  /*7d10*/  BSYNC B0 ;  /* 0x0000000000007941 */ /* 0x000fea0003800000 */
.L_x_1:
[----:B------:R-:W2:Y:S01]  /*7d20*/  LDCU.64 UR4, c[0x4][0x10] ;  /* 0x01000200ff0477ac */ /* 0x000ea20008000a00 */
[----:B0-----:R-:W-:Y:S02]  /*7d30*/  IMAD.MOV.U32 R36, RZ, RZ, RZ ;  /* 0x000000ffff247224 */ /* 0x001fe400078e00ff */
[----:B------:R-:W-:Y:S02]  /*7d40*/  IMAD.MOV.U32 R37, RZ, RZ, 0x1 ;  /* 0x00000001ff257424 */ /* 0x000fe400078e00ff */
[----:B--2---:R-:W-:Y:S02]  /*7d50*/  IMAD.U32 R38, RZ, RZ, UR4 ;  /* 0x00000004ff267e24 */ /* 0x004fe4000f8e00ff */
[----:B------:R-:W-:-:S05]  /*7d60*/  IMAD.U32 R39, RZ, RZ, UR5 ;  /* 0x00000005ff277e24 */ /* 0x000fca000f8e00ff */
[----:B------:R-:W2:Y:S02]  /*7d70*/  ATOMG.E.CAS.STRONG.GPU PT, R36, [R38], R36, R37 ;  /* 0x00000024262473a9 */ /* 0x000ea400001ee125 */
[----:B--2---:R-:W-:-:S13]  /*7d80*/  ISETP.NE.AND P0, PT, R36, RZ, PT ;  /* 0x000000ff2400720c */ /* 0x004fda0003f05270 */
[----:B------:R-:W-:Y:S05]  /*7d90*/  @P0 EXIT ;  /* 0x000000000000094d */ /* 0x000fea0003800000 */
[----:B------:R-:W0:Y:S01]  /*7da0*/  LDC.64 R38, c[0x4][RZ] ;  /* 0x01000000ff267b82 */ /* 0x000e220000000a00 */
[----:B------:R-:W-:Y:S02]  /*7db0*/  IMAD.MOV.U32 R40, RZ, RZ, R23 ;  /* 0x000000ffff287224 */ /* 0x000fe400078e0017 */
[----:B------:R-:W-:-:S05]  /*7dc0*/  IMAD.MOV.U32 R41, RZ, RZ, R21 ;  /* 0x000000ffff297224 */ /* 0x000fca00078e0015 */
[----:B------:R-:W2:Y:S01]  /*7dd0*/  LDC.64 R36, c[0x4][0x8] ;  /* 0x01000200ff247b82 */ /* 0x000ea20000000a00 */
[----:B0-----:R-:W-:Y:S04]  /*7de0*/  STG.E.64 desc[UR76][R38.64], R40 ;  /* 0x0000002826007986 */ /* 0x001fe8000c101b4c */
[----:B--2--5:R-:W-:Y:S04]  /*7df0*/  STG.E.U8 desc[UR76][R36.64], R31 ;  /* 0x0000001f24007986 */ /* 0x024fe8000c10114c */
[----:B------:R-:W-:Y:S04]  /*7e00*/  STG.E.U8 desc[UR76][R36.64+0x1], R19 ;  /* 0x0000011324007986 */ /* 0x000fe8000c10114c */
        /* <DEDUP_REMOVED lines=30> */
[----:B------:R-:W-:Y:S01]  /*7ff0*/  STG.E.U8 desc[UR76][R36.64+0x20], RZ ;  /* 0x000020ff24007986 */ /* 0x000fe2000c10114c */
[----:B------:R-:W-:Y:S06]  /*8000*/  MEMBAR.SC.GPU ;  /* 0x0000000000007992 */ /* 0x000fec0000002000 */
[----:B------:R-:W-:-:S00]  /*8010*/  ERRBAR ;  /* 0x00000000000079ab */ /* 0x000fc00000000000 */
[----:B------:R-:W-:Y:S06]  /*8020*/  CGAERRBAR ;  /* 0x00000000000075ab */ /* 0x000fec0000000000 */
[----:B------:R-:W-:Y:S01]  /*8030*/  CCTL.IVALL ;  /* 0x00000000ff00798f */ /* 0x000fe20002000000 */
[----:B------:R-:W-:Y:S05]  /*8040*/  EXIT ;  /* 0x000000000000794d */ /* 0x000fea0003800000 */
.L_x_48:
[----:B------:R-:W-:-:S00]  /*8050*/  BRA `(.L_x_48) ;  /* 0xfffffffc00fc7947 */ /* 0x000fc0000383ffff */
[----:B------:R-:W-:-:S00]  /*8060*/  NOP ;  /* 0x0000000000007918 */ /* 0x000fc00000000000 */
        /* <DEDUP_REMOVED lines=9> */
.L_x_49:


//--------------------- .nv.global.init           --------------------------
	.section	.nv.global.init,"aw",@progbits
.nv.global.init:
	.type		$str,@object
	.size		$str,(.L_9 - $str)
$str:
        /*0000*/ 	.byte	0x30, 0x31, 0x32, 0x33, 0x34, 0x35, 0x36, 0x37, 0x38, 0x39, 0x61, 0x62, 0x63, 0x64, 0x65, 0x66
        /*0010*/ 	.byte	0x00
.L_9:


//--------------------- .nv.shared.reserved.0     --------------------------
	.section	.nv.shared.reserved.0,"aw",@nobits
	.weak		__nv_reservedSMEM_offset_0_alias
	.size		__nv_reservedSMEM_offset_0_alias, 0, 64
	.other		__nv_reservedSMEM_offset_0_alias,@"STO_CUDA_RESERVED_SHARED STV_DEFAULT"
__nv_reservedSMEM_offset_0_alias:
	.zero		0
	.zero		64


//--------------------- .nv.global                --------------------------
	.section	.nv.global,"aw",@nobits
	.align	8
.nv.global:
	.type		d_found_nonce,@object
	.size		d_found_nonce,(d_found - d_found_nonce)
d_found_nonce:
	.zero		8
	.type		d_found,@object
	.size		d_found,(d_found_hash - d_found)
d_found:
	.zero		4
	.type		d_found_hash,@object
	.size		d_found_hash,(.L_5 - d_found_hash)
d_found_hash:
	.zero		33
.L_5:


//--------------------- .nv.constant0._Z6kernelmm --------------------------
	.section	.nv.constant0._Z6kernelmm,"a",@progbits
	.sectionflags	@""
	.align	4
.nv.constant0._Z6kernelmm:
	.zero		912


//--------------------- SYMBOLS --------------------------

	.type		.nv.reservedSmem.offset0,@object
	.size		.nv.reservedSmem.offset0,0x4
